//
// Generated by NVIDIA NVVM Compiler
//
// Compiler Build ID: CL-36424714
// Cuda compilation tools, release 13.0, V13.0.88
// Based on NVVM 20.0.0
//

.version 9.0
.target sm_100
.address_size 64

	// .globl	_Z28virial_deriv_wrt_neighbors_aIfEvPT_PKS0_S3_S3_PKiii
// _ZZ21atom_virial_reductionIfLi256EEvPT_PKS0_iE4data has been demoted
// _ZZ21atom_virial_reductionIdLi256EEvPT_PKS0_iE4data has been demoted

.visible .entry _Z28virial_deriv_wrt_neighbors_aIfEvPT_PKS0_S3_S3_PKiii(
	.param .u64 .ptr .align 1 _Z28virial_deriv_wrt_neighbors_aIfEvPT_PKS0_S3_S3_PKiii_param_0,
	.param .u64 .ptr .align 1 _Z28virial_deriv_wrt_neighbors_aIfEvPT_PKS0_S3_S3_PKiii_param_1,
	.param .u64 .ptr .align 1 _Z28virial_deriv_wrt_neighbors_aIfEvPT_PKS0_S3_S3_PKiii_param_2,
	.param .u64 .ptr .align 1 _Z28virial_deriv_wrt_neighbors_aIfEvPT_PKS0_S3_S3_PKiii_param_3,
	.param .u64 .ptr .align 1 _Z28virial_deriv_wrt_neighbors_aIfEvPT_PKS0_S3_S3_PKiii_param_4,
	.param .u32 _Z28virial_deriv_wrt_neighbors_aIfEvPT_PKS0_S3_S3_PKiii_param_5,
	.param .u32 _Z28virial_deriv_wrt_neighbors_aIfEvPT_PKS0_S3_S3_PKiii_param_6
)
{
	.reg .pred 	%p<3>;
	.reg .b16 	%rs<5>;
	.reg .b32 	%r<29>;
	.reg .b32 	%f<19>;
	.reg .b64 	%rd<27>;

	ld.param.u64 	%rd1, [_Z28virial_deriv_wrt_neighbors_aIfEvPT_PKS0_S3_S3_PKiii_param_0];
	ld.param.u64 	%rd2, [_Z28virial_deriv_wrt_neighbors_aIfEvPT_PKS0_S3_S3_PKiii_param_1];
	ld.param.u64 	%rd3, [_Z28virial_deriv_wrt_neighbors_aIfEvPT_PKS0_S3_S3_PKiii_param_2];
	ld.param.u64 	%rd4, [_Z28virial_deriv_wrt_neighbors_aIfEvPT_PKS0_S3_S3_PKiii_param_3];
	ld.param.u64 	%rd5, [_Z28virial_deriv_wrt_neighbors_aIfEvPT_PKS0_S3_S3_PKiii_param_4];
	ld.param.u32 	%r6, [_Z28virial_deriv_wrt_neighbors_aIfEvPT_PKS0_S3_S3_PKiii_param_5];
	ld.param.u32 	%r7, [_Z28virial_deriv_wrt_neighbors_aIfEvPT_PKS0_S3_S3_PKiii_param_6];
	mov.u32 	%r8, %ctaid.x;
	mov.u32 	%r1, %ctaid.y;
	mov.u32 	%r9, %tid.x;
	mov.u32 	%r10, %ntid.x;
	mad.lo.s32 	%r2, %r8, %r10, %r9;
	setp.ge.u32 	%p1, %r2, %r7;
	@%p1 bra 	$L__BB0_3;
	mov.u32 	%r11, %ctaid.z;
	cvta.to.global.u64 	%rd6, %rd5;
	mul.lo.s32 	%r3, %r6, %r11;
	mad.lo.s32 	%r12, %r7, %r1, %r2;
	mad.lo.s32 	%r4, %r3, %r7, %r12;
	mul.wide.u32 	%rd7, %r4, 4;
	add.s64 	%rd8, %rd6, %rd7;
	ld.global.u32 	%r5, [%rd8];
	setp.lt.s32 	%p2, %r5, 0;
	@%p2 bra 	$L__BB0_3;
	cvta.to.global.u64 	%rd9, %rd3;
	mov.u32 	%r13, %tid.y;
	shl.b32 	%r14, %r7, 2;
	mul.lo.s32 	%r15, %r14, %r3;
	shl.b32 	%r16, %r2, 2;
	mad.lo.s32 	%r17, %r14, %r1, %r15;
	add.s32 	%r18, %r17, %r16;
	cvt.u16.u32 	%rs1, %r13;
	mul.hi.u16 	%rs2, %rs1, 21846;
	cvt.u32.u16 	%r19, %rs2;
	mad.lo.s32 	%r20, %r2, 12, %r19;
	mul.lo.s16 	%rs3, %rs2, 3;
	sub.s16 	%rs4, %rs1, %rs3;
	cvt.u32.u16 	%r21, %rs4;
	mad.lo.s32 	%r22, %r4, 3, %r21;
	cvta.to.global.u64 	%rd10, %rd4;
	mul.wide.u32 	%rd11, %r22, 4;
	add.s64 	%rd12, %rd10, %rd11;
	ld.global.f32 	%f1, [%rd12];
	cvta.to.global.u64 	%rd13, %rd2;
	mul.wide.u32 	%rd14, %r18, 4;
	add.s64 	%rd15, %rd13, %rd14;
	ld.global.f32 	%f2, [%rd15];
	mad.lo.s32 	%r23, %r17, 3, %r20;
	mul.wide.u32 	%rd16, %r23, 4;
	add.s64 	%rd17, %rd9, %rd16;
	ld.global.f32 	%f3, [%rd17];
	mul.f32 	%f4, %f2, %f3;
	fma.rn.f32 	%f5, %f4, %f1, 0f00000000;
	ld.global.f32 	%f6, [%rd15+4];
	add.s32 	%r24, %r23, 3;
	mul.wide.u32 	%rd18, %r24, 4;
	add.s64 	%rd19, %rd9, %rd18;
	ld.global.f32 	%f7, [%rd19];
	mul.f32 	%f8, %f6, %f7;
	fma.rn.f32 	%f9, %f8, %f1, %f5;
	ld.global.f32 	%f10, [%rd15+8];
	add.s32 	%r25, %r23, 6;
	mul.wide.u32 	%rd20, %r25, 4;
	add.s64 	%rd21, %rd9, %rd20;
	ld.global.f32 	%f11, [%rd21];
	mul.f32 	%f12, %f10, %f11;
	fma.rn.f32 	%f13, %f12, %f1, %f9;
	ld.global.f32 	%f14, [%rd15+12];
	add.s32 	%r26, %r23, 9;
	mul.wide.u32 	%rd22, %r26, 4;
	add.s64 	%rd23, %rd9, %rd22;
	ld.global.f32 	%f15, [%rd23];
	mul.f32 	%f16, %f14, %f15;
	fma.rn.f32 	%f17, %f16, %f1, %f13;
	add.s32 	%r27, %r5, %r3;
	mad.lo.s32 	%r28, %r27, 9, %r13;
	cvta.to.global.u64 	%rd24, %rd1;
	mul.wide.u32 	%rd25, %r28, 4;
	add.s64 	%rd26, %rd24, %rd25;
	atom.global.add.f32 	%f18, [%rd26], %f17;
$L__BB0_3:
	ret;

}
	// .globl	_Z21atom_virial_reductionIfLi256EEvPT_PKS0_i
.visible .entry _Z21atom_virial_reductionIfLi256EEvPT_PKS0_i(
	.param .u64 .ptr .align 1 _Z21atom_virial_reductionIfLi256EEvPT_PKS0_i_param_0,
	.param .u64 .ptr .align 1 _Z21atom_virial_reductionIfLi256EEvPT_PKS0_i_param_1,
	.param .u32 _Z21atom_virial_reductionIfLi256EEvPT_PKS0_i_param_2
)
{
	.reg .pred 	%p<19>;
	.reg .b32 	%r<78>;
	.reg .b32 	%f<107>;
	.reg .b64 	%rd<65>;
	// demoted variable
	.shared .align 4 .b8 _ZZ21atom_virial_reductionIfLi256EEvPT_PKS0_iE4data[1024];
	ld.param.u64 	%rd2, [_Z21atom_virial_reductionIfLi256EEvPT_PKS0_i_param_0];
	ld.param.u64 	%rd3, [_Z21atom_virial_reductionIfLi256EEvPT_PKS0_i_param_1];
	ld.param.u32 	%r29, [_Z21atom_virial_reductionIfLi256EEvPT_PKS0_i_param_2];
	cvta.to.global.u64 	%rd1, %rd3;
	mov.u32 	%r1, %ctaid.y;
	mov.u32 	%r2, %ctaid.x;
	mov.u32 	%r3, %tid.x;
	shl.b32 	%r30, %r3, 2;
	mov.u32 	%r31, _ZZ21atom_virial_reductionIfLi256EEvPT_PKS0_iE4data;
	add.s32 	%r4, %r31, %r30;
	mov.b32 	%r32, 0;
	st.shared.u32 	[%r4], %r32;
	setp.ge.s32 	%p1, %r3, %r29;
	@%p1 bra 	$L__BB1_14;
	mul.lo.s32 	%r5, %r29, %r1;
	not.b32 	%r33, %r3;
	add.s32 	%r34, %r29, %r33;
	shr.u32 	%r35, %r34, 8;
	add.s32 	%r6, %r35, 1;
	and.b32  	%r7, %r6, 15;
	setp.lt.u32 	%p2, %r34, 3840;
	mov.f32 	%f106, 0f00000000;
	mov.u32 	%r73, %r3;
	@%p2 bra 	$L__BB1_4;
	add.s32 	%r36, %r3, %r5;
	mad.lo.s32 	%r37, %r36, 9, %r2;
	add.s32 	%r71, %r37, 18432;
	and.b32  	%r38, %r6, 33554416;
	neg.s32 	%r70, %r38;
	mov.f32 	%f106, 0f00000000;
	mov.u32 	%r73, %r3;
$L__BB1_3:
	.pragma "nounroll";
	add.s32 	%r39, %r71, -18432;
	mul.wide.u32 	%rd4, %r39, 4;
	add.s64 	%rd5, %rd1, %rd4;
	ld.global.f32 	%f17, [%rd5];
	add.f32 	%f18, %f17, %f106;
	add.s32 	%r40, %r71, -16128;
	mul.wide.u32 	%rd6, %r40, 4;
	add.s64 	%rd7, %rd1, %rd6;
	ld.global.f32 	%f19, [%rd7];
	add.f32 	%f20, %f19, %f18;
	add.s32 	%r41, %r71, -13824;
	mul.wide.u32 	%rd8, %r41, 4;
	add.s64 	%rd9, %rd1, %rd8;
	ld.global.f32 	%f21, [%rd9];
	add.f32 	%f22, %f21, %f20;
	add.s32 	%r42, %r71, -11520;
	mul.wide.u32 	%rd10, %r42, 4;
	add.s64 	%rd11, %rd1, %rd10;
	ld.global.f32 	%f23, [%rd11];
	add.f32 	%f24, %f23, %f22;
	add.s32 	%r43, %r71, -9216;
	mul.wide.u32 	%rd12, %r43, 4;
	add.s64 	%rd13, %rd1, %rd12;
	ld.global.f32 	%f25, [%rd13];
	add.f32 	%f26, %f25, %f24;
	add.s32 	%r44, %r71, -6912;
	mul.wide.u32 	%rd14, %r44, 4;
	add.s64 	%rd15, %rd1, %rd14;
	ld.global.f32 	%f27, [%rd15];
	add.f32 	%f28, %f27, %f26;
	add.s32 	%r45, %r71, -4608;
	mul.wide.u32 	%rd16, %r45, 4;
	add.s64 	%rd17, %rd1, %rd16;
	ld.global.f32 	%f29, [%rd17];
	add.f32 	%f30, %f29, %f28;
	add.s32 	%r46, %r71, -2304;
	mul.wide.u32 	%rd18, %r46, 4;
	add.s64 	%rd19, %rd1, %rd18;
	ld.global.f32 	%f31, [%rd19];
	add.f32 	%f32, %f31, %f30;
	add.s32 	%r47, %r71, 16128;
	mul.wide.u32 	%rd20, %r71, 4;
	add.s64 	%rd21, %rd1, %rd20;
	ld.global.f32 	%f33, [%rd21];
	add.f32 	%f34, %f33, %f32;
	add.s32 	%r48, %r71, 2304;
	mul.wide.u32 	%rd22, %r48, 4;
	add.s64 	%rd23, %rd1, %rd22;
	ld.global.f32 	%f35, [%rd23];
	add.f32 	%f36, %f35, %f34;
	add.s32 	%r49, %r71, 4608;
	mul.wide.u32 	%rd24, %r49, 4;
	add.s64 	%rd25, %rd1, %rd24;
	ld.global.f32 	%f37, [%rd25];
	add.f32 	%f38, %f37, %f36;
	add.s32 	%r50, %r71, 6912;
	mul.wide.u32 	%rd26, %r50, 4;
	add.s64 	%rd27, %rd1, %rd26;
	ld.global.f32 	%f39, [%rd27];
	add.f32 	%f40, %f39, %f38;
	add.s32 	%r51, %r71, 9216;
	mul.wide.u32 	%rd28, %r51, 4;
	add.s64 	%rd29, %rd1, %rd28;
	ld.global.f32 	%f41, [%rd29];
	add.f32 	%f42, %f41, %f40;
	add.s32 	%r52, %r71, 11520;
	mul.wide.u32 	%rd30, %r52, 4;
	add.s64 	%rd31, %rd1, %rd30;
	ld.global.f32 	%f43, [%rd31];
	add.f32 	%f44, %f43, %f42;
	add.s32 	%r53, %r71, 13824;
	mul.wide.u32 	%rd32, %r53, 4;
	add.s64 	%rd33, %rd1, %rd32;
	ld.global.f32 	%f45, [%rd33];
	add.f32 	%f46, %f45, %f44;
	mul.wide.u32 	%rd34, %r47, 4;
	add.s64 	%rd35, %rd1, %rd34;
	ld.global.f32 	%f47, [%rd35];
	add.f32 	%f106, %f47, %f46;
	add.s32 	%r73, %r73, 4096;
	add.s32 	%r71, %r71, 36864;
	add.s32 	%r70, %r70, 16;
	setp.ne.s32 	%p3, %r70, 0;
	@%p3 bra 	$L__BB1_3;
$L__BB1_4:
	setp.eq.s32 	%p4, %r7, 0;
	@%p4 bra 	$L__BB1_13;
	and.b32  	%r17, %r6, 7;
	setp.lt.u32 	%p5, %r7, 8;
	@%p5 bra 	$L__BB1_7;
	add.s32 	%r54, %r73, %r5;
	mad.lo.s32 	%r55, %r54, 9, %r2;
	mul.wide.u32 	%rd36, %r55, 4;
	add.s64 	%rd37, %rd1, %rd36;
	ld.global.f32 	%f49, [%rd37];
	add.f32 	%f50, %f49, %f106;
	add.s32 	%r56, %r55, 2304;
	mul.wide.u32 	%rd38, %r56, 4;
	add.s64 	%rd39, %rd1, %rd38;
	ld.global.f32 	%f51, [%rd39];
	add.f32 	%f52, %f51, %f50;
	add.s32 	%r57, %r55, 4608;
	mul.wide.u32 	%rd40, %r57, 4;
	add.s64 	%rd41, %rd1, %rd40;
	ld.global.f32 	%f53, [%rd41];
	add.f32 	%f54, %f53, %f52;
	add.s32 	%r58, %r55, 6912;
	mul.wide.u32 	%rd42, %r58, 4;
	add.s64 	%rd43, %rd1, %rd42;
	ld.global.f32 	%f55, [%rd43];
	add.f32 	%f56, %f55, %f54;
	add.s32 	%r59, %r55, 9216;
	mul.wide.u32 	%rd44, %r59, 4;
	add.s64 	%rd45, %rd1, %rd44;
	ld.global.f32 	%f57, [%rd45];
	add.f32 	%f58, %f57, %f56;
	add.s32 	%r60, %r55, 11520;
	mul.wide.u32 	%rd46, %r60, 4;
	add.s64 	%rd47, %rd1, %rd46;
	ld.global.f32 	%f59, [%rd47];
	add.f32 	%f60, %f59, %f58;
	add.s32 	%r61, %r55, 13824;
	mul.wide.u32 	%rd48, %r61, 4;
	add.s64 	%rd49, %rd1, %rd48;
	ld.global.f32 	%f61, [%rd49];
	add.f32 	%f62, %f61, %f60;
	add.s32 	%r62, %r55, 16128;
	mul.wide.u32 	%rd50, %r62, 4;
	add.s64 	%rd51, %rd1, %rd50;
	ld.global.f32 	%f63, [%rd51];
	add.f32 	%f106, %f63, %f62;
	add.s32 	%r73, %r73, 2048;
$L__BB1_7:
	setp.eq.s32 	%p6, %r17, 0;
	@%p6 bra 	$L__BB1_13;
	and.b32  	%r20, %r6, 3;
	setp.lt.u32 	%p7, %r17, 4;
	@%p7 bra 	$L__BB1_10;
	add.s32 	%r63, %r73, %r5;
	mad.lo.s32 	%r64, %r63, 9, %r2;
	mul.wide.u32 	%rd52, %r64, 4;
	add.s64 	%rd53, %rd1, %rd52;
	ld.global.f32 	%f65, [%rd53];
	add.f32 	%f66, %f65, %f106;
	add.s32 	%r65, %r64, 2304;
	mul.wide.u32 	%rd54, %r65, 4;
	add.s64 	%rd55, %rd1, %rd54;
	ld.global.f32 	%f67, [%rd55];
	add.f32 	%f68, %f67, %f66;
	add.s32 	%r66, %r64, 4608;
	mul.wide.u32 	%rd56, %r66, 4;
	add.s64 	%rd57, %rd1, %rd56;
	ld.global.f32 	%f69, [%rd57];
	add.f32 	%f70, %f69, %f68;
	add.s32 	%r67, %r64, 6912;
	mul.wide.u32 	%rd58, %r67, 4;
	add.s64 	%rd59, %rd1, %rd58;
	ld.global.f32 	%f71, [%rd59];
	add.f32 	%f106, %f71, %f70;
	add.s32 	%r73, %r73, 1024;
$L__BB1_10:
	setp.eq.s32 	%p8, %r20, 0;
	@%p8 bra 	$L__BB1_13;
	add.s32 	%r68, %r73, %r5;
	mad.lo.s32 	%r77, %r68, 9, %r2;
	neg.s32 	%r76, %r20;
$L__BB1_12:
	.pragma "nounroll";
	mul.wide.u32 	%rd60, %r77, 4;
	add.s64 	%rd61, %rd1, %rd60;
	ld.global.f32 	%f72, [%rd61];
	add.f32 	%f106, %f72, %f106;
	add.s32 	%r77, %r77, 2304;
	add.s32 	%r76, %r76, 1;
	setp.ne.s32 	%p9, %r76, 0;
	@%p9 bra 	$L__BB1_12;
$L__BB1_13:
	st.shared.f32 	[%r4], %f106;
$L__BB1_14:
	bar.sync 	0;
	setp.gt.u32 	%p10, %r3, 127;
	@%p10 bra 	$L__BB1_16;
	ld.shared.f32 	%f73, [%r4+512];
	ld.shared.f32 	%f74, [%r4];
	add.f32 	%f75, %f73, %f74;
	st.shared.f32 	[%r4], %f75;
$L__BB1_16:
	bar.sync 	0;
	setp.gt.u32 	%p11, %r3, 63;
	@%p11 bra 	$L__BB1_18;
	ld.shared.f32 	%f76, [%r4+256];
	ld.shared.f32 	%f77, [%r4];
	add.f32 	%f78, %f76, %f77;
	st.shared.f32 	[%r4], %f78;
$L__BB1_18:
	bar.sync 	0;
	setp.gt.u32 	%p12, %r3, 31;
	@%p12 bra 	$L__BB1_20;
	ld.shared.f32 	%f79, [%r4+128];
	ld.shared.f32 	%f80, [%r4];
	add.f32 	%f81, %f79, %f80;
	st.shared.f32 	[%r4], %f81;
$L__BB1_20:
	bar.sync 	0;
	setp.gt.u32 	%p13, %r3, 15;
	@%p13 bra 	$L__BB1_22;
	ld.shared.f32 	%f82, [%r4+64];
	ld.shared.f32 	%f83, [%r4];
	add.f32 	%f84, %f82, %f83;
	st.shared.f32 	[%r4], %f84;
$L__BB1_22:
	bar.sync 	0;
	setp.gt.u32 	%p14, %r3, 7;
	@%p14 bra 	$L__BB1_24;
	ld.shared.f32 	%f85, [%r4+32];
	ld.shared.f32 	%f86, [%r4];
	add.f32 	%f87, %f85, %f86;
	st.shared.f32 	[%r4], %f87;
$L__BB1_24:
	bar.sync 	0;
	setp.gt.u32 	%p15, %r3, 3;
	@%p15 bra 	$L__BB1_26;
	ld.shared.f32 	%f88, [%r4+16];
	ld.shared.f32 	%f89, [%r4];
	add.f32 	%f90, %f88, %f89;
	st.shared.f32 	[%r4], %f90;
$L__BB1_26:
	bar.sync 	0;
	setp.gt.u32 	%p16, %r3, 1;
	@%p16 bra 	$L__BB1_28;
	ld.shared.f32 	%f91, [%r4+8];
	ld.shared.f32 	%f92, [%r4];
	add.f32 	%f93, %f91, %f92;
	st.shared.f32 	[%r4], %f93;
$L__BB1_28:
	bar.sync 	0;
	setp.ne.s32 	%p17, %r3, 0;
	@%p17 bra 	$L__BB1_30;
	ld.shared.f32 	%f94, [_ZZ21atom_virial_reductionIfLi256EEvPT_PKS0_iE4data+4];
	ld.shared.f32 	%f95, [%r4];
	add.f32 	%f96, %f94, %f95;
	st.shared.f32 	[%r4], %f96;
$L__BB1_30:
	setp.ne.s32 	%p18, %r3, 0;
	bar.sync 	0;
	@%p18 bra 	$L__BB1_32;
	ld.shared.f32 	%f97, [_ZZ21atom_virial_reductionIfLi256EEvPT_PKS0_iE4data];
	mad.lo.s32 	%r69, %r1, 9, %r2;
	cvta.to.global.u64 	%rd62, %rd2;
	mul.wide.u32 	%rd63, %r69, 4;
	add.s64 	%rd64, %rd62, %rd63;
	st.global.f32 	[%rd64], %f97;
$L__BB1_32:
	ret;

}
	// .globl	_Z28virial_deriv_wrt_neighbors_aIdEvPT_PKS0_S3_S3_PKiii
.visible .entry _Z28virial_deriv_wrt_neighbors_aIdEvPT_PKS0_S3_S3_PKiii(
	.param .u64 .ptr .align 1 _Z28virial_deriv_wrt_neighbors_aIdEvPT_PKS0_S3_S3_PKiii_param_0,
	.param .u64 .ptr .align 1 _Z28virial_deriv_wrt_neighbors_aIdEvPT_PKS0_S3_S3_PKiii_param_1,
	.param .u64 .ptr .align 1 _Z28virial_deriv_wrt_neighbors_aIdEvPT_PKS0_S3_S3_PKiii_param_2,
	.param .u64 .ptr .align 1 _Z28virial_deriv_wrt_neighbors_aIdEvPT_PKS0_S3_S3_PKiii_param_3,
	.param .u64 .ptr .align 1 _Z28virial_deriv_wrt_neighbors_aIdEvPT_PKS0_S3_S3_PKiii_param_4,
	.param .u32 _Z28virial_deriv_wrt_neighbors_aIdEvPT_PKS0_S3_S3_PKiii_param_5,
	.param .u32 _Z28virial_deriv_wrt_neighbors_aIdEvPT_PKS0_S3_S3_PKiii_param_6
)
{
	.reg .pred 	%p<3>;
	.reg .b16 	%rs<5>;
	.reg .b32 	%r<29>;
	.reg .b64 	%rd<27>;
	.reg .b64 	%fd<19>;

	ld.param.u64 	%rd1, [_Z28virial_deriv_wrt_neighbors_aIdEvPT_PKS0_S3_S3_PKiii_param_0];
	ld.param.u64 	%rd2, [_Z28virial_deriv_wrt_neighbors_aIdEvPT_PKS0_S3_S3_PKiii_param_1];
	ld.param.u64 	%rd3, [_Z28virial_deriv_wrt_neighbors_aIdEvPT_PKS0_S3_S3_PKiii_param_2];
	ld.param.u64 	%rd4, [_Z28virial_deriv_wrt_neighbors_aIdEvPT_PKS0_S3_S3_PKiii_param_3];
	ld.param.u64 	%rd5, [_Z28virial_deriv_wrt_neighbors_aIdEvPT_PKS0_S3_S3_PKiii_param_4];
	ld.param.u32 	%r6, [_Z28virial_deriv_wrt_neighbors_aIdEvPT_PKS0_S3_S3_PKiii_param_5];
	ld.param.u32 	%r7, [_Z28virial_deriv_wrt_neighbors_aIdEvPT_PKS0_S3_S3_PKiii_param_6];
	mov.u32 	%r8, %ctaid.x;
	mov.u32 	%r1, %ctaid.y;
	mov.u32 	%r9, %tid.x;
	mov.u32 	%r10, %ntid.x;
	mad.lo.s32 	%r2, %r8, %r10, %r9;
	setp.ge.u32 	%p1, %r2, %r7;
	@%p1 bra 	$L__BB2_3;
	mov.u32 	%r11, %ctaid.z;
	cvta.to.global.u64 	%rd6, %rd5;
	mul.lo.s32 	%r3, %r6, %r11;
	mad.lo.s32 	%r12, %r7, %r1, %r2;
	mad.lo.s32 	%r4, %r3, %r7, %r12;
	mul.wide.u32 	%rd7, %r4, 4;
	add.s64 	%rd8, %rd6, %rd7;
	ld.global.u32 	%r5, [%rd8];
	setp.lt.s32 	%p2, %r5, 0;
	@%p2 bra 	$L__BB2_3;
	cvta.to.global.u64 	%rd9, %rd3;
	mov.u32 	%r13, %tid.y;
	shl.b32 	%r14, %r7, 2;
	mul.lo.s32 	%r15, %r14, %r3;
	shl.b32 	%r16, %r2, 2;
	mad.lo.s32 	%r17, %r14, %r1, %r15;
	add.s32 	%r18, %r17, %r16;
	cvt.u16.u32 	%rs1, %r13;
	mul.hi.u16 	%rs2, %rs1, 21846;
	cvt.u32.u16 	%r19, %rs2;
	mad.lo.s32 	%r20, %r2, 12, %r19;
	mul.lo.s16 	%rs3, %rs2, 3;
	sub.s16 	%rs4, %rs1, %rs3;
	cvt.u32.u16 	%r21, %rs4;
	mad.lo.s32 	%r22, %r4, 3, %r21;
	cvta.to.global.u64 	%rd10, %rd4;
	mul.wide.u32 	%rd11, %r22, 8;
	add.s64 	%rd12, %rd10, %rd11;
	ld.global.f64 	%fd1, [%rd12];
	cvta.to.global.u64 	%rd13, %rd2;
	mul.wide.u32 	%rd14, %r18, 8;
	add.s64 	%rd15, %rd13, %rd14;
	ld.global.f64 	%fd2, [%rd15];
	mad.lo.s32 	%r23, %r17, 3, %r20;
	mul.wide.u32 	%rd16, %r23, 8;
	add.s64 	%rd17, %rd9, %rd16;
	ld.global.f64 	%fd3, [%rd17];
	mul.f64 	%fd4, %fd2, %fd3;
	fma.rn.f64 	%fd5, %fd4, %fd1, 0d0000000000000000;
	ld.global.f64 	%fd6, [%rd15+8];
	add.s32 	%r24, %r23, 3;
	mul.wide.u32 	%rd18, %r24, 8;
	add.s64 	%rd19, %rd9, %rd18;
	ld.global.f64 	%fd7, [%rd19];
	mul.f64 	%fd8, %fd6, %fd7;
	fma.rn.f64 	%fd9, %fd8, %fd1, %fd5;
	ld.global.f64 	%fd10, [%rd15+16];
	add.s32 	%r25, %r23, 6;
	mul.wide.u32 	%rd20, %r25, 8;
	add.s64 	%rd21, %rd9, %rd20;
	ld.global.f64 	%fd11, [%rd21];
	mul.f64 	%fd12, %fd10, %fd11;
	fma.rn.f64 	%fd13, %fd12, %fd1, %fd9;
	ld.global.f64 	%fd14, [%rd15+24];
	add.s32 	%r26, %r23, 9;
	mul.wide.u32 	%rd22, %r26, 8;
	add.s64 	%rd23, %rd9, %rd22;
	ld.global.f64 	%fd15, [%rd23];
	mul.f64 	%fd16, %fd14, %fd15;
	fma.rn.f64 	%fd17, %fd16, %fd1, %fd13;
	add.s32 	%r27, %r5, %r3;
	mad.lo.s32 	%r28, %r27, 9, %r13;
	cvta.to.global.u64 	%rd24, %rd1;
	mul.wide.u32 	%rd25, %r28, 8;
	add.s64 	%rd26, %rd24, %rd25;
	atom.global.add.f64 	%fd18, [%rd26], %fd17;
$L__BB2_3:
	ret;

}
	// .globl	_Z21atom_virial_reductionIdLi256EEvPT_PKS0_i
.visible .entry _Z21atom_virial_reductionIdLi256EEvPT_PKS0_i(
	.param .u64 .ptr .align 1 _Z21atom_virial_reductionIdLi256EEvPT_PKS0_i_param_0,
	.param .u64 .ptr .align 1 _Z21atom_virial_reductionIdLi256EEvPT_PKS0_i_param_1,
	.param .u32 _Z21atom_virial_reductionIdLi256EEvPT_PKS0_i_param_2
)
{
	.reg .pred 	%p<19>;
	.reg .b32 	%r<77>;
	.reg .b64 	%rd<66>;
	.reg .b64 	%fd<107>;
	// demoted variable
	.shared .align 8 .b8 _ZZ21atom_virial_reductionIdLi256EEvPT_PKS0_iE4data[2048];
	ld.param.u64 	%rd2, [_Z21atom_virial_reductionIdLi256EEvPT_PKS0_i_param_0];
	ld.param.u64 	%rd3, [_Z21atom_virial_reductionIdLi256EEvPT_PKS0_i_param_1];
	ld.param.u32 	%r29, [_Z21atom_virial_reductionIdLi256EEvPT_PKS0_i_param_2];
	cvta.to.global.u64 	%rd1, %rd3;
	mov.u32 	%r1, %ctaid.y;
	mov.u32 	%r2, %ctaid.x;
	mov.u32 	%r3, %tid.x;
	shl.b32 	%r30, %r3, 3;
	mov.u32 	%r31, _ZZ21atom_virial_reductionIdLi256EEvPT_PKS0_iE4data;
	add.s32 	%r4, %r31, %r30;
	mov.b64 	%rd4, 0;
	st.shared.u64 	[%r4], %rd4;
	setp.ge.s32 	%p1, %r3, %r29;
	@%p1 bra 	$L__BB3_14;
	mul.lo.s32 	%r5, %r29, %r1;
	not.b32 	%r32, %r3;
	add.s32 	%r33, %r29, %r32;
	shr.u32 	%r34, %r33, 8;
	add.s32 	%r6, %r34, 1;
	and.b32  	%r7, %r6, 15;
	setp.lt.u32 	%p2, %r33, 3840;
	mov.f64 	%fd106, 0d0000000000000000;
	mov.u32 	%r72, %r3;
	@%p2 bra 	$L__BB3_4;
	add.s32 	%r35, %r3, %r5;
	mad.lo.s32 	%r36, %r35, 9, %r2;
	add.s32 	%r70, %r36, 18432;
	and.b32  	%r37, %r6, 33554416;
	neg.s32 	%r69, %r37;
	mov.f64 	%fd106, 0d0000000000000000;
	mov.u32 	%r72, %r3;
$L__BB3_3:
	.pragma "nounroll";
	add.s32 	%r38, %r70, -18432;
	mul.wide.u32 	%rd5, %r38, 8;
	add.s64 	%rd6, %rd1, %rd5;
	ld.global.f64 	%fd17, [%rd6];
	add.f64 	%fd18, %fd17, %fd106;
	add.s32 	%r39, %r70, -16128;
	mul.wide.u32 	%rd7, %r39, 8;
	add.s64 	%rd8, %rd1, %rd7;
	ld.global.f64 	%fd19, [%rd8];
	add.f64 	%fd20, %fd19, %fd18;
	add.s32 	%r40, %r70, -13824;
	mul.wide.u32 	%rd9, %r40, 8;
	add.s64 	%rd10, %rd1, %rd9;
	ld.global.f64 	%fd21, [%rd10];
	add.f64 	%fd22, %fd21, %fd20;
	add.s32 	%r41, %r70, -11520;
	mul.wide.u32 	%rd11, %r41, 8;
	add.s64 	%rd12, %rd1, %rd11;
	ld.global.f64 	%fd23, [%rd12];
	add.f64 	%fd24, %fd23, %fd22;
	add.s32 	%r42, %r70, -9216;
	mul.wide.u32 	%rd13, %r42, 8;
	add.s64 	%rd14, %rd1, %rd13;
	ld.global.f64 	%fd25, [%rd14];
	add.f64 	%fd26, %fd25, %fd24;
	add.s32 	%r43, %r70, -6912;
	mul.wide.u32 	%rd15, %r43, 8;
	add.s64 	%rd16, %rd1, %rd15;
	ld.global.f64 	%fd27, [%rd16];
	add.f64 	%fd28, %fd27, %fd26;
	add.s32 	%r44, %r70, -4608;
	mul.wide.u32 	%rd17, %r44, 8;
	add.s64 	%rd18, %rd1, %rd17;
	ld.global.f64 	%fd29, [%rd18];
	add.f64 	%fd30, %fd29, %fd28;
	add.s32 	%r45, %r70, -2304;
	mul.wide.u32 	%rd19, %r45, 8;
	add.s64 	%rd20, %rd1, %rd19;
	ld.global.f64 	%fd31, [%rd20];
	add.f64 	%fd32, %fd31, %fd30;
	add.s32 	%r46, %r70, 16128;
	mul.wide.u32 	%rd21, %r70, 8;
	add.s64 	%rd22, %rd1, %rd21;
	ld.global.f64 	%fd33, [%rd22];
	add.f64 	%fd34, %fd33, %fd32;
	add.s32 	%r47, %r70, 2304;
	mul.wide.u32 	%rd23, %r47, 8;
	add.s64 	%rd24, %rd1, %rd23;
	ld.global.f64 	%fd35, [%rd24];
	add.f64 	%fd36, %fd35, %fd34;
	add.s32 	%r48, %r70, 4608;
	mul.wide.u32 	%rd25, %r48, 8;
	add.s64 	%rd26, %rd1, %rd25;
	ld.global.f64 	%fd37, [%rd26];
	add.f64 	%fd38, %fd37, %fd36;
	add.s32 	%r49, %r70, 6912;
	mul.wide.u32 	%rd27, %r49, 8;
	add.s64 	%rd28, %rd1, %rd27;
	ld.global.f64 	%fd39, [%rd28];
	add.f64 	%fd40, %fd39, %fd38;
	add.s32 	%r50, %r70, 9216;
	mul.wide.u32 	%rd29, %r50, 8;
	add.s64 	%rd30, %rd1, %rd29;
	ld.global.f64 	%fd41, [%rd30];
	add.f64 	%fd42, %fd41, %fd40;
	add.s32 	%r51, %r70, 11520;
	mul.wide.u32 	%rd31, %r51, 8;
	add.s64 	%rd32, %rd1, %rd31;
	ld.global.f64 	%fd43, [%rd32];
	add.f64 	%fd44, %fd43, %fd42;
	add.s32 	%r52, %r70, 13824;
	mul.wide.u32 	%rd33, %r52, 8;
	add.s64 	%rd34, %rd1, %rd33;
	ld.global.f64 	%fd45, [%rd34];
	add.f64 	%fd46, %fd45, %fd44;
	mul.wide.u32 	%rd35, %r46, 8;
	add.s64 	%rd36, %rd1, %rd35;
	ld.global.f64 	%fd47, [%rd36];
	add.f64 	%fd106, %fd47, %fd46;
	add.s32 	%r72, %r72, 4096;
	add.s32 	%r70, %r70, 36864;
	add.s32 	%r69, %r69, 16;
	setp.ne.s32 	%p3, %r69, 0;
	@%p3 bra 	$L__BB3_3;
$L__BB3_4:
	setp.eq.s32 	%p4, %r7, 0;
	@%p4 bra 	$L__BB3_13;
	and.b32  	%r17, %r6, 7;
	setp.lt.u32 	%p5, %r7, 8;
	@%p5 bra 	$L__BB3_7;
	add.s32 	%r53, %r72, %r5;
	mad.lo.s32 	%r54, %r53, 9, %r2;
	mul.wide.u32 	%rd37, %r54, 8;
	add.s64 	%rd38, %rd1, %rd37;
	ld.global.f64 	%fd49, [%rd38];
	add.f64 	%fd50, %fd49, %fd106;
	add.s32 	%r55, %r54, 2304;
	mul.wide.u32 	%rd39, %r55, 8;
	add.s64 	%rd40, %rd1, %rd39;
	ld.global.f64 	%fd51, [%rd40];
	add.f64 	%fd52, %fd51, %fd50;
	add.s32 	%r56, %r54, 4608;
	mul.wide.u32 	%rd41, %r56, 8;
	add.s64 	%rd42, %rd1, %rd41;
	ld.global.f64 	%fd53, [%rd42];
	add.f64 	%fd54, %fd53, %fd52;
	add.s32 	%r57, %r54, 6912;
	mul.wide.u32 	%rd43, %r57, 8;
	add.s64 	%rd44, %rd1, %rd43;
	ld.global.f64 	%fd55, [%rd44];
	add.f64 	%fd56, %fd55, %fd54;
	add.s32 	%r58, %r54, 9216;
	mul.wide.u32 	%rd45, %r58, 8;
	add.s64 	%rd46, %rd1, %rd45;
	ld.global.f64 	%fd57, [%rd46];
	add.f64 	%fd58, %fd57, %fd56;
	add.s32 	%r59, %r54, 11520;
	mul.wide.u32 	%rd47, %r59, 8;
	add.s64 	%rd48, %rd1, %rd47;
	ld.global.f64 	%fd59, [%rd48];
	add.f64 	%fd60, %fd59, %fd58;
	add.s32 	%r60, %r54, 13824;
	mul.wide.u32 	%rd49, %r60, 8;
	add.s64 	%rd50, %rd1, %rd49;
	ld.global.f64 	%fd61, [%rd50];
	add.f64 	%fd62, %fd61, %fd60;
	add.s32 	%r61, %r54, 16128;
	mul.wide.u32 	%rd51, %r61, 8;
	add.s64 	%rd52, %rd1, %rd51;
	ld.global.f64 	%fd63, [%rd52];
	add.f64 	%fd106, %fd63, %fd62;
	add.s32 	%r72, %r72, 2048;
$L__BB3_7:
	setp.eq.s32 	%p6, %r17, 0;
	@%p6 bra 	$L__BB3_13;
	and.b32  	%r20, %r6, 3;
	setp.lt.u32 	%p7, %r17, 4;
	@%p7 bra 	$L__BB3_10;
	add.s32 	%r62, %r72, %r5;
	mad.lo.s32 	%r63, %r62, 9, %r2;
	mul.wide.u32 	%rd53, %r63, 8;
	add.s64 	%rd54, %rd1, %rd53;
	ld.global.f64 	%fd65, [%rd54];
	add.f64 	%fd66, %fd65, %fd106;
	add.s32 	%r64, %r63, 2304;
	mul.wide.u32 	%rd55, %r64, 8;
	add.s64 	%rd56, %rd1, %rd55;
	ld.global.f64 	%fd67, [%rd56];
	add.f64 	%fd68, %fd67, %fd66;
	add.s32 	%r65, %r63, 4608;
	mul.wide.u32 	%rd57, %r65, 8;
	add.s64 	%rd58, %rd1, %rd57;
	ld.global.f64 	%fd69, [%rd58];
	add.f64 	%fd70, %fd69, %fd68;
	add.s32 	%r66, %r63, 6912;
	mul.wide.u32 	%rd59, %r66, 8;
	add.s64 	%rd60, %rd1, %rd59;
	ld.global.f64 	%fd71, [%rd60];
	add.f64 	%fd106, %fd71, %fd70;
	add.s32 	%r72, %r72, 1024;
$L__BB3_10:
	setp.eq.s32 	%p8, %r20, 0;
	@%p8 bra 	$L__BB3_13;
	add.s32 	%r67, %r72, %r5;
	mad.lo.s32 	%r76, %r67, 9, %r2;
	neg.s32 	%r75, %r20;
$L__BB3_12:
	.pragma "nounroll";
	mul.wide.u32 	%rd61, %r76, 8;
	add.s64 	%rd62, %rd1, %rd61;
	ld.global.f64 	%fd72, [%rd62];
	add.f64 	%fd106, %fd72, %fd106;
	add.s32 	%r76, %r76, 2304;
	add.s32 	%r75, %r75, 1;
	setp.ne.s32 	%p9, %r75, 0;
	@%p9 bra 	$L__BB3_12;
$L__BB3_13:
	st.shared.f64 	[%r4], %fd106;
$L__BB3_14:
	bar.sync 	0;
	setp.gt.u32 	%p10, %r3, 127;
	@%p10 bra 	$L__BB3_16;
	ld.shared.f64 	%fd73, [%r4+1024];
	ld.shared.f64 	%fd74, [%r4];
	add.f64 	%fd75, %fd73, %fd74;
	st.shared.f64 	[%r4], %fd75;
$L__BB3_16:
	bar.sync 	0;
	setp.gt.u32 	%p11, %r3, 63;
	@%p11 bra 	$L__BB3_18;
	ld.shared.f64 	%fd76, [%r4+512];
	ld.shared.f64 	%fd77, [%r4];
	add.f64 	%fd78, %fd76, %fd77;
	st.shared.f64 	[%r4], %fd78;
$L__BB3_18:
	bar.sync 	0;
	setp.gt.u32 	%p12, %r3, 31;
	@%p12 bra 	$L__BB3_20;
	ld.shared.f64 	%fd79, [%r4+256];
	ld.shared.f64 	%fd80, [%r4];
	add.f64 	%fd81, %fd79, %fd80;
	st.shared.f64 	[%r4], %fd81;
$L__BB3_20:
	bar.sync 	0;
	setp.gt.u32 	%p13, %r3, 15;
	@%p13 bra 	$L__BB3_22;
	ld.shared.f64 	%fd82, [%r4+128];
	ld.shared.f64 	%fd83, [%r4];
	add.f64 	%fd84, %fd82, %fd83;
	st.shared.f64 	[%r4], %fd84;
$L__BB3_22:
	bar.sync 	0;
	setp.gt.u32 	%p14, %r3, 7;
	@%p14 bra 	$L__BB3_24;
	ld.shared.f64 	%fd85, [%r4+64];
	ld.shared.f64 	%fd86, [%r4];
	add.f64 	%fd87, %fd85, %fd86;
	st.shared.f64 	[%r4], %fd87;
$L__BB3_24:
	bar.sync 	0;
	setp.gt.u32 	%p15, %r3, 3;
	@%p15 bra 	$L__BB3_26;
	ld.shared.f64 	%fd88, [%r4+32];
	ld.shared.f64 	%fd89, [%r4];
	add.f64 	%fd90, %fd88, %fd89;
	st.shared.f64 	[%r4], %fd90;
$L__BB3_26:
	bar.sync 	0;
	setp.gt.u32 	%p16, %r3, 1;
	@%p16 bra 	$L__BB3_28;
	ld.shared.f64 	%fd91, [%r4+16];
	ld.shared.f64 	%fd92, [%r4];
	add.f64 	%fd93, %fd91, %fd92;
	st.shared.f64 	[%r4], %fd93;
$L__BB3_28:
	bar.sync 	0;
	setp.ne.s32 	%p17, %r3, 0;
	@%p17 bra 	$L__BB3_30;
	ld.shared.f64 	%fd94, [_ZZ21atom_virial_reductionIdLi256EEvPT_PKS0_iE4data+8];
	ld.shared.f64 	%fd95, [%r4];
	add.f64 	%fd96, %fd94, %fd95;
	st.shared.f64 	[%r4], %fd96;
$L__BB3_30:
	setp.ne.s32 	%p18, %r3, 0;
	bar.sync 	0;
	@%p18 bra 	$L__BB3_32;
	ld.shared.f64 	%fd97, [_ZZ21atom_virial_reductionIdLi256EEvPT_PKS0_iE4data];
	mad.lo.s32 	%r68, %r1, 9, %r2;
	cvta.to.global.u64 	%rd63, %rd2;
	mul.wide.u32 	%rd64, %r68, 8;
	add.s64 	%rd65, %rd63, %rd64;
	st.global.f64 	[%rd65], %fd97;
$L__BB3_32:
	ret;

}


// ===== COMPILED SASS (sm_100) =====

	.target	sm_100

	.elftype	@"ET_EXEC"


//--------------------- .note.nv.tkinfo           --------------------------
	.section	.note.nv.tkinfo,"",@"SHT_NOTE"
	.sectionflags	@"SHF_NOTE_NV_TKINFO"
	.tkinfo
        /*0018*/ 	.word	0x00000002
        /*0030*/ 	.string	""
        /*0030*/ 	.string	"ptxas"
        /*0030*/ 	.string	"Cuda compilation tools, release 13.0, V13.0.88"
        /*0030*/ 	.string	"Build cuda_13.0.r13.0/compiler.36424714_0"
        /*0030*/ 	.string	"-arch sm_100 -m 64 "



//--------------------- .note.nv.cuinfo           --------------------------
	.section	.note.nv.cuinfo,"",@"SHT_NOTE"
	.sectionflags	@"SHF_NOTE_NV_CUINFO"
        /*0018*/ 	.short	0x0002
        /*001a*/ 	.short	0x0064
        /*001c*/ 	.short	0x0082
	.zero		2


//--------------------- .nv.info                  --------------------------
	.section	.nv.info,"",@"SHT_CUDA_INFO"
	.align	4


	//----- nvinfo : EIATTR_REGCOUNT
	.align		4
        /*0000*/ 	.byte	0x04, 0x2f
        /*0002*/ 	.short	(.L_1 - .L_0)
	.align		4
.L_0:
        /*0004*/ 	.word	index@(_Z28virial_deriv_wrt_neighbors_aIfEvPT_PKS0_S3_S3_PKiii)
        /*0008*/ 	.word	0x0000001a


	//----- nvinfo : EIATTR_FRAME_SIZE
	.align		4
.L_1:
        /*000c*/ 	.byte	0x04, 0x11
        /*000e*/ 	.short	(.L_3 - .L_2)
	.align		4
.L_2:
        /*0010*/ 	.word	index@(_Z28virial_deriv_wrt_neighbors_aIfEvPT_PKS0_S3_S3_PKiii)
        /*0014*/ 	.word	0x00000000


	//----- nvinfo : EIATTR_REGCOUNT
	.align		4
.L_3:
        /*0018*/ 	.byte	0x04, 0x2f
        /*001a*/ 	.short	(.L_5 - .L_4)
	.align		4
.L_4:
        /*001c*/ 	.word	index@(_Z21atom_virial_reductionIfLi256EEvPT_PKS0_i)
        /*0020*/ 	.word	0x00000020


	//----- nvinfo : EIATTR_FRAME_SIZE
	.align		4
.L_5:
        /*0024*/ 	.byte	0x04, 0x11
        /*0026*/ 	.short	(.L_7 - .L_6)
	.align		4
.L_6:
        /*0028*/ 	.word	index@(_Z21atom_virial_reductionIfLi256EEvPT_PKS0_i)
        /*002c*/ 	.word	0x00000000


	//----- nvinfo : EIATTR_REGCOUNT
	.align		4
.L_7:
        /*0030*/ 	.byte	0x04, 0x2f
        /*0032*/ 	.short	(.L_9 - .L_8)
	.align		4
.L_8:
        /*0034*/ 	.word	index@(_Z28virial_deriv_wrt_neighbors_aIdEvPT_PKS0_S3_S3_PKiii)
        /*0038*/ 	.word	0x0000001c


	//----- nvinfo : EIATTR_FRAME_SIZE
	.align		4
.L_9:
        /*003c*/ 	.byte	0x04, 0x11
        /*003e*/ 	.short	(.L_11 - .L_10)
	.align		4
.L_10:
        /*0040*/ 	.word	index@(_Z28virial_deriv_wrt_neighbors_aIdEvPT_PKS0_S3_S3_PKiii)
        /*0044*/ 	.word	0x00000000


	//----- nvinfo : EIATTR_REGCOUNT
	.align		4
.L_11:
        /*0048*/ 	.byte	0x04, 0x2f
        /*004a*/ 	.short	(.L_13 - .L_12)
	.align		4
.L_12:
        /*004c*/ 	.word	index@(_Z21atom_virial_reductionIdLi256EEvPT_PKS0_i)
        /*0050*/ 	.word	0x0000001e


	//----- nvinfo : EIATTR_FRAME_SIZE
	.align		4
.L_13:
        /*0054*/ 	.byte	0x04, 0x11
        /*0056*/ 	.short	(.L_15 - .L_14)
	.align		4
.L_14:
        /*0058*/ 	.word	index@(_Z21atom_virial_reductionIdLi256EEvPT_PKS0_i)
        /*005c*/ 	.word	0x00000000


	//----- nvinfo : EIATTR_MIN_STACK_SIZE
	.align		4
.L_15:
        /*0060*/ 	.byte	0x04, 0x12
        /*0062*/ 	.short	(.L_17 - .L_16)
	.align		4
.L_16:
        /*0064*/ 	.word	index@(_Z21atom_virial_reductionIdLi256EEvPT_PKS0_i)
        /*0068*/ 	.word	0x00000000


	//----- nvinfo : EIATTR_MIN_STACK_SIZE
	.align		4
.L_17:
        /*006c*/ 	.byte	0x04, 0x12
        /*006e*/ 	.short	(.L_19 - .L_18)
	.align		4
.L_18:
        /*0070*/ 	.word	index@(_Z28virial_deriv_wrt_neighbors_aIdEvPT_PKS0_S3_S3_PKiii)
        /*0074*/ 	.word	0x00000000


	//----- nvinfo : EIATTR_MIN_STACK_SIZE
	.align		4
.L_19:
        /*0078*/ 	.byte	0x04, 0x12
        /*007a*/ 	.short	(.L_21 - .L_20)
	.align		4
.L_20:
        /*007c*/ 	.word	index@(_Z21atom_virial_reductionIfLi256EEvPT_PKS0_i)
        /*0080*/ 	.word	0x00000000


	//----- nvinfo : EIATTR_MIN_STACK_SIZE
	.align		4
.L_21:
        /*0084*/ 	.byte	0x04, 0x12
        /*0086*/ 	.short	(.L_23 - .L_22)
	.align		4
.L_22:
        /*0088*/ 	.word	index@(_Z28virial_deriv_wrt_neighbors_aIfEvPT_PKS0_S3_S3_PKiii)
        /*008c*/ 	.word	0x00000000
.L_23:


//--------------------- .nv.compat                --------------------------
	.section	.nv.compat,"",@"SHT_CUDA_COMPAT_INFO"
	.align	4
        /*0000*/ 	.byte	0x02, 0x09, 0x00, 0x00, 0x02, 0x02, 0x01, 0x00, 0x02, 0x05, 0x05, 0x00, 0x03, 0x07, 0x01, 0x01
        /*0010*/ 	.byte	0x02, 0x03, 0x00, 0x00, 0x02, 0x06, 0x01, 0x00, 0x04, 0x0b, 0x08, 0x00, 0x01, 0x00, 0x00, 0x00
        /*0020*/ 	.byte	0x00, 0x00, 0x00, 0x00


//--------------------- .nv.info._Z21atom_virial_reductionIdLi256EEvPT_PKS0_i --------------------------
	.section	.nv.info._Z21atom_virial_reductionIdLi256EEvPT_PKS0_i,"",@"SHT_CUDA_INFO"
	.sectionflags	@""
	.align	4


	//----- nvinfo : EIATTR_CUDA_API_VERSION
	.align		4
        /*0000*/ 	.byte	0x04, 0x37
        /*0002*/ 	.short	(.L_25 - .L_24)
.L_24:
        /*0004*/ 	.word	0x00000082


	//----- nvinfo : EIATTR_KPARAM_INFO
	.align		4
.L_25:
        /*0008*/ 	.byte	0x04, 0x17
        /*000a*/ 	.short	(.L_27 - .L_26)
.L_26:
        /*000c*/ 	.word	0x00000000
        /*0010*/ 	.short	0x0002
        /*0012*/ 	.short	0x0010
        /*0014*/ 	.byte	0x00, 0xf0, 0x11, 0x00


	//----- nvinfo : EIATTR_KPARAM_INFO
	.align		4
.L_27:
        /*0018*/ 	.byte	0x04, 0x17
        /*001a*/ 	.short	(.L_29 - .L_28)
.L_28:
        /*001c*/ 	.word	0x00000000
        /*0020*/ 	.short	0x0001
        /*0022*/ 	.short	0x0008
        /*0024*/ 	.byte	0x00, 0xf5, 0x21, 0x00


	//----- nvinfo : EIATTR_KPARAM_INFO
	.align		4
.L_29:
        /*0028*/ 	.byte	0x04, 0x17
        /*002a*/ 	.short	(.L_31 - .L_30)
.L_30:
        /*002c*/ 	.word	0x00000000
        /*0030*/ 	.short	0x0000
        /*0032*/ 	.short	0x0000
        /*0034*/ 	.byte	0x00, 0xf5, 0x21, 0x00


	//----- nvinfo : EIATTR_SPARSE_MMA_MASK
	.align		4
.L_31:
        /*0038*/ 	.byte	0x03, 0x50
        /*003a*/ 	.short	0x0000


	//----- nvinfo : EIATTR_MAXREG_COUNT
	.align		4
        /*003c*/ 	.byte	0x03, 0x1b
        /*003e*/ 	.short	0x00ff


	//----- nvinfo : EIATTR_NUM_BARRIERS
	.align		4
        /*0040*/ 	.byte	0x02, 0x4c
        /*0042*/ 	.byte	0x01
	.zero		1


	//----- nvinfo : EIATTR_MERCURY_ISA_VERSION
	.align		4
        /*0044*/ 	.byte	0x03, 0x5f
        /*0046*/ 	.short	0x0101


	//----- nvinfo : EIATTR_VRC_CTA_INIT_COUNT
	.align		4
        /*0048*/ 	.byte	0x02, 0x4a
	.zero		1
	.zero		1


	//----- nvinfo : EIATTR_EXIT_INSTR_OFFSETS
	.align		4
        /*004c*/ 	.byte	0x04, 0x1c
        /*004e*/ 	.short	(.L_33 - .L_32)


	//   ....[0]....
.L_32:
        /*0050*/ 	.word	0x00000ea0


	//   ....[1]....
        /*0054*/ 	.word	0x00000f00


	//----- nvinfo : EIATTR_CRS_STACK_SIZE
	.align		4
.L_33:
        /*0058*/ 	.byte	0x04, 0x1e
        /*005a*/ 	.short	(.L_35 - .L_34)
.L_34:
        /*005c*/ 	.word	0x00000000


	//----- nvinfo : EIATTR_CBANK_PARAM_SIZE
	.align		4
.L_35:
        /*0060*/ 	.byte	0x03, 0x19
        /*0062*/ 	.short	0x0014


	//----- nvinfo : EIATTR_PARAM_CBANK
	.align		4
        /*0064*/ 	.byte	0x04, 0x0a
        /*0066*/ 	.short	(.L_37 - .L_36)
	.align		4
.L_36:
        /*0068*/ 	.word	index@(.nv.constant0._Z21atom_virial_reductionIdLi256EEvPT_PKS0_i)
        /*006c*/ 	.short	0x0380
        /*006e*/ 	.short	0x0014


	//----- nvinfo : EIATTR_SW_WAR
	.align		4
.L_37:
        /*0070*/ 	.byte	0x04, 0x36
        /*0072*/ 	.short	(.L_39 - .L_38)
.L_38:
        /*0074*/ 	.word	0x00000008
.L_39:


//--------------------- .nv.info._Z28virial_deriv_wrt_neighbors_aIdEvPT_PKS0_S3_S3_PKiii --------------------------
	.section	.nv.info._Z28virial_deriv_wrt_neighbors_aIdEvPT_PKS0_S3_S3_PKiii,"",@"SHT_CUDA_INFO"
	.sectionflags	@""
	.align	4


	//----- nvinfo : EIATTR_CUDA_API_VERSION
	.align		4
        /*0000*/ 	.byte	0x04, 0x37
        /*0002*/ 	.short	(.L_41 - .L_40)
.L_40:
        /*0004*/ 	.word	0x00000082


	//----- nvinfo : EIATTR_KPARAM_INFO
	.align		4
.L_41:
        /*0008*/ 	.byte	0x04, 0x17
        /*000a*/ 	.short	(.L_43 - .L_42)
.L_42:
        /*000c*/ 	.word	0x00000000
        /*0010*/ 	.short	0x0006
        /*0012*/ 	.short	0x002c
        /*0014*/ 	.byte	0x00, 0xf0, 0x11, 0x00


	//----- nvinfo : EIATTR_KPARAM_INFO
	.align		4
.L_43:
        /*0018*/ 	.byte	0x04, 0x17
        /*001a*/ 	.short	(.L_45 - .L_44)
.L_44:
        /*001c*/ 	.word	0x00000000
        /*0020*/ 	.short	0x0005
        /*0022*/ 	.short	0x0028
        /*0024*/ 	.byte	0x00, 0xf0, 0x11, 0x00


	//----- nvinfo : EIATTR_KPARAM_INFO
	.align		4
.L_45:
        /*0028*/ 	.byte	0x04, 0x17
        /*002a*/ 	.short	(.L_47 - .L_46)
.L_46:
        /*002c*/ 	.word	0x00000000
        /*0030*/ 	.short	0x0004
        /*0032*/ 	.short	0x0020
        /*0034*/ 	.byte	0x00, 0xf5, 0x21, 0x00


	//----- nvinfo : EIATTR_KPARAM_INFO
	.align		4
.L_47:
        /*0038*/ 	.byte	0x04, 0x17
        /*003a*/ 	.short	(.L_49 - .L_48)
.L_48:
        /*003c*/ 	.word	0x00000000
        /*0040*/ 	.short	0x0003
        /*0042*/ 	.short	0x0018
        /*0044*/ 	.byte	0x00, 0xf5, 0x21, 0x00


	//----- nvinfo : EIATTR_KPARAM_INFO
	.align		4
.L_49:
        /*0048*/ 	.byte	0x04, 0x17
        /*004a*/ 	.short	(.L_51 - .L_50)
.L_50:
        /*004c*/ 	.word	0x00000000
        /*0050*/ 	.short	0x0002
        /*0052*/ 	.short	0x0010
        /*0054*/ 	.byte	0x00, 0xf5, 0x21, 0x00


	//----- nvinfo : EIATTR_KPARAM_INFO
	.align		4
.L_51:
        /*0058*/ 	.byte	0x04, 0x17
        /*005a*/ 	.short	(.L_53 - .L_52)
.L_52:
        /*005c*/ 	.word	0x00000000
        /*0060*/ 	.short	0x0001
        /*0062*/ 	.short	0x0008
        /*0064*/ 	.byte	0x00, 0xf5, 0x21, 0x00


	//----- nvinfo : EIATTR_KPARAM_INFO
	.align		4
.L_53:
        /*0068*/ 	.byte	0x04, 0x17
        /*006a*/ 	.short	(.L_55 - .L_54)
.L_54:
        /*006c*/ 	.word	0x00000000
        /*0070*/ 	.short	0x0000
        /*0072*/ 	.short	0x0000
        /*0074*/ 	.byte	0x00, 0xf5, 0x21, 0x00


	//----- nvinfo : EIATTR_SPARSE_MMA_MASK
	.align		4
.L_55:
        /*0078*/ 	.byte	0x03, 0x50
        /*007a*/ 	.short	0x0000


	//----- nvinfo : EIATTR_MAXREG_COUNT
	.align		4
        /*007c*/ 	.byte	0x03, 0x1b
        /*007e*/ 	.short	0x00ff


	//----- nvinfo : EIATTR_MERCURY_ISA_VERSION
	.align		4
        /*0080*/ 	.byte	0x03, 0x5f
        /*0082*/ 	.short	0x0101


	//----- nvinfo : EIATTR_VRC_CTA_INIT_COUNT
	.align		4
        /*0084*/ 	.byte	0x02, 0x4a
	.zero		1
	.zero		1


	//----- nvinfo : EIATTR_EXIT_INSTR_OFFSETS
	.align		4
        /*0088*/ 	.byte	0x04, 0x1c
        /*008a*/ 	.short	(.L_57 - .L_56)


	//   ....[0]....
.L_56:
        /*008c*/ 	.word	0x00000070


	//   ....[1]....
        /*0090*/ 	.word	0x00000130


	//   ....[2]....
        /*0094*/ 	.word	0x00000470


	//----- nvinfo : EIATTR_CBANK_PARAM_SIZE
	.align		4
.L_57:
        /*0098*/ 	.byte	0x03, 0x19
        /*009a*/ 	.short	0x0030


	//----- nvinfo : EIATTR_PARAM_CBANK
	.align		4
        /*009c*/ 	.byte	0x04, 0x0a
        /*009e*/ 	.short	(.L_59 - .L_58)
	.align		4
.L_58:
        /*00a0*/ 	.word	index@(.nv.constant0._Z28virial_deriv_wrt_neighbors_aIdEvPT_PKS0_S3_S3_PKiii)
        /*00a4*/ 	.short	0x0380
        /*00a6*/ 	.short	0x0030


	//----- nvinfo : EIATTR_SW_WAR
	.align		4
.L_59:
        /*00a8*/ 	.byte	0x04, 0x36
        /*00aa*/ 	.short	(.L_61 - .L_60)
.L_60:
        /*00ac*/ 	.word	0x00000008
.L_61:


//--------------------- .nv.info._Z21atom_virial_reductionIfLi256EEvPT_PKS0_i --------------------------
	.section	.nv.info._Z21atom_virial_reductionIfLi256EEvPT_PKS0_i,"",@"SHT_CUDA_INFO"
	.sectionflags	@""
	.align	4


	//----- nvinfo : EIATTR_CUDA_API_VERSION
	.align		4
        /*0000*/ 	.byte	0x04, 0x37
        /*0002*/ 	.short	(.L_63 - .L_62)
.L_62:
        /*0004*/ 	.word	0x00000082


	//----- nvinfo : EIATTR_KPARAM_INFO
	.align		4
.L_63:
        /*0008*/ 	.byte	0x04, 0x17
        /*000a*/ 	.short	(.L_65 - .L_64)
.L_64:
        /*000c*/ 	.word	0x00000000
        /*0010*/ 	.short	0x0002
        /*0012*/ 	.short	0x0010
        /*0014*/ 	.byte	0x00, 0xf0, 0x11, 0x00


	//----- nvinfo : EIATTR_KPARAM_INFO
	.align		4
.L_65:
        /*0018*/ 	.byte	0x04, 0x17
        /*001a*/ 	.short	(.L_67 - .L_66)
.L_66:
        /*001c*/ 	.word	0x00000000
        /*0020*/ 	.short	0x0001
        /*0022*/ 	.short	0x0008
        /*0024*/ 	.byte	0x00, 0xf5, 0x21, 0x00


	//----- nvinfo : EIATTR_KPARAM_INFO
	.align		4
.L_67:
        /*0028*/ 	.byte	0x04, 0x17
        /*002a*/ 	.short	(.L_69 - .L_68)
.L_68:
        /*002c*/ 	.word	0x00000000
        /*0030*/ 	.short	0x0000
        /*0032*/ 	.short	0x0000
        /*0034*/ 	.byte	0x00, 0xf5, 0x21, 0x00


	//----- nvinfo : EIATTR_SPARSE_MMA_MASK
	.align		4
.L_69:
        /*0038*/ 	.byte	0x03, 0x50
        /*003a*/ 	.short	0x0000


	//----- nvinfo : EIATTR_MAXREG_COUNT
	.align		4
        /*003c*/ 	.byte	0x03, 0x1b
        /*003e*/ 	.short	0x00ff


	//----- nvinfo : EIATTR_NUM_BARRIERS
	.align		4
        /*0040*/ 	.byte	0x02, 0x4c
        /*0042*/ 	.byte	0x01
	.zero		1


	//----- nvinfo : EIATTR_MERCURY_ISA_VERSION
	.align		4
        /*0044*/ 	.byte	0x03, 0x5f
        /*0046*/ 	.short	0x0101


	//----- nvinfo : EIATTR_VRC_CTA_INIT_COUNT
	.align		4
        /*0048*/ 	.byte	0x02, 0x4a
	.zero		1
	.zero		1


	//----- nvinfo : EIATTR_EXIT_INSTR_OFFSETS
	.align		4
        /*004c*/ 	.byte	0x04, 0x1c
        /*004e*/ 	.short	(.L_71 - .L_70)


	//   ....[0]....
.L_70:
        /*0050*/ 	.word	0x00000ea0


	//   ....[1]....
        /*0054*/ 	.word	0x00000f00


	//----- nvinfo : EIATTR_CRS_STACK_SIZE
	.align		4
.L_71:
        /*0058*/ 	.byte	0x04, 0x1e
        /*005a*/ 	.short	(.L_73 - .L_72)
.L_72:
        /*005c*/ 	.word	0x00000000


	//----- nvinfo : EIATTR_CBANK_PARAM_SIZE
	.align		4
.L_73:
        /*0060*/ 	.byte	0x03, 0x19
        /*0062*/ 	.short	0x0014


	//----- nvinfo : EIATTR_PARAM_CBANK
	.align		4
        /*0064*/ 	.byte	0x04, 0x0a
        /*0066*/ 	.short	(.L_75 - .L_74)
	.align		4
.L_74:
        /*0068*/ 	.word	index@(.nv.constant0._Z21atom_virial_reductionIfLi256EEvPT_PKS0_i)
        /*006c*/ 	.short	0x0380
        /*006e*/ 	.short	0x0014


	//----- nvinfo : EIATTR_SW_WAR
	.align		4
.L_75:
        /*0070*/ 	.byte	0x04, 0x36
        /*0072*/ 	.short	(.L_77 - .L_76)
.L_76:
        /*0074*/ 	.word	0x00000008
.L_77:


//--------------------- .nv.info._Z28virial_deriv_wrt_neighbors_aIfEvPT_PKS0_S3_S3_PKiii --------------------------
	.section	.nv.info._Z28virial_deriv_wrt_neighbors_aIfEvPT_PKS0_S3_S3_PKiii,"",@"SHT_CUDA_INFO"
	.sectionflags	@""
	.align	4


	//----- nvinfo : EIATTR_CUDA_API_VERSION
	.align		4
        /*0000*/ 	.byte	0x04, 0x37
        /*0002*/ 	.short	(.L_79 - .L_78)
.L_78:
        /*0004*/ 	.word	0x00000082


	//----- nvinfo : EIATTR_KPARAM_INFO
	.align		4
.L_79:
        /*0008*/ 	.byte	0x04, 0x17
        /*000a*/ 	.short	(.L_81 - .L_80)
.L_80:
        /*000c*/ 	.word	0x00000000
        /*0010*/ 	.short	0x0006
        /*0012*/ 	.short	0x002c
        /*0014*/ 	.byte	0x00, 0xf0, 0x11, 0x00


	//----- nvinfo : EIATTR_KPARAM_INFO
	.align		4
.L_81:
        /*0018*/ 	.byte	0x04, 0x17
        /*001a*/ 	.short	(.L_83 - .L_82)
.L_82:
        /*001c*/ 	.word	0x00000000
        /*0020*/ 	.short	0x0005
        /*0022*/ 	.short	0x0028
        /*0024*/ 	.byte	0x00, 0xf0, 0x11, 0x00


	//----- nvinfo : EIATTR_KPARAM_INFO
	.align		4
.L_83:
        /*0028*/ 	.byte	0x04, 0x17
        /*002a*/ 	.short	(.L_85 - .L_84)
.L_84:
        /*002c*/ 	.word	0x00000000
        /*0030*/ 	.short	0x0004
        /*0032*/ 	.short	0x0020
        /*0034*/ 	.byte	0x00, 0xf5, 0x21, 0x00


	//----- nvinfo : EIATTR_KPARAM_INFO
	.align		4
.L_85:
        /*0038*/ 	.byte	0x04, 0x17
        /*003a*/ 	.short	(.L_87 - .L_86)
.L_86:
        /*003c*/ 	.word	0x00000000
        /*0040*/ 	.short	0x0003
        /*0042*/ 	.short	0x0018
        /*0044*/ 	.byte	0x00, 0xf5, 0x21, 0x00


	//----- nvinfo : EIATTR_KPARAM_INFO
	.align		4
.L_87:
        /*0048*/ 	.byte	0x04, 0x17
        /*004a*/ 	.short	(.L_89 - .L_88)
.L_88:
        /*004c*/ 	.word	0x00000000
        /*0050*/ 	.short	0x0002
        /*0052*/ 	.short	0x0010
        /*0054*/ 	.byte	0x00, 0xf5, 0x21, 0x00


	//----- nvinfo : EIATTR_KPARAM_INFO
	.align		4
.L_89:
        /*0058*/ 	.byte	0x04, 0x17
        /*005a*/ 	.short	(.L_91 - .L_90)
.L_90:
        /*005c*/ 	.word	0x00000000
        /*0060*/ 	.short	0x0001
        /*0062*/ 	.short	0x0008
        /*0064*/ 	.byte	0x00, 0xf5, 0x21, 0x00


	//----- nvinfo : EIATTR_KPARAM_INFO
	.align		4
.L_91:
        /*0068*/ 	.byte	0x04, 0x17
        /*006a*/ 	.short	(.L_93 - .L_92)
.L_92:
        /*006c*/ 	.word	0x00000000
        /*0070*/ 	.short	0x0000
        /*0072*/ 	.short	0x0000
        /*0074*/ 	.byte	0x00, 0xf5, 0x21, 0x00


	//----- nvinfo : EIATTR_SPARSE_MMA_MASK
	.align		4
.L_93:
        /*0078*/ 	.byte	0x03, 0x50
        /*007a*/ 	.short	0x0000


	//----- nvinfo : EIATTR_MAXREG_COUNT
	.align		4
        /*007c*/ 	.byte	0x03, 0x1b
        /*007e*/ 	.short	0x00ff


	//----- nvinfo : EIATTR_MERCURY_ISA_VERSION
	.align		4
        /*0080*/ 	.byte	0x03, 0x5f
        /*0082*/ 	.short	0x0101


	//----- nvinfo : EIATTR_VRC_CTA_INIT_COUNT
	.align		4
        /*0084*/ 	.byte	0x02, 0x4a
	.zero		1
	.zero		1


	//----- nvinfo : EIATTR_EXIT_INSTR_OFFSETS
	.align		4
        /*0088*/ 	.byte	0x04, 0x1c
        /*008a*/ 	.short	(.L_95 - .L_94)


	//   ....[0]....
.L_94:
        /*008c*/ 	.word	0x00000070


	//   ....[1]....
        /*0090*/ 	.word	0x00000130


	//   ....[2]....
        /*0094*/ 	.word	0x00000470


	//----- nvinfo : EIATTR_CBANK_PARAM_SIZE
	.align		4
.L_95:
        /*0098*/ 	.byte	0x03, 0x19
        /*009a*/ 	.short	0x0030


	//----- nvinfo : EIATTR_PARAM_CBANK
	.align		4
        /*009c*/ 	.byte	0x04, 0x0a
        /*009e*/ 	.short	(.L_97 - .L_96)
	.align		4
.L_96:
        /*00a0*/ 	.word	index@(.nv.constant0._Z28virial_deriv_wrt_neighbors_aIfEvPT_PKS0_S3_S3_PKiii)
        /*00a4*/ 	.short	0x0380
        /*00a6*/ 	.short	0x0030


	//----- nvinfo : EIATTR_SW_WAR
	.align		4
.L_97:
        /*00a8*/ 	.byte	0x04, 0x36
        /*00aa*/ 	.short	(.L_99 - .L_98)
.L_98:
        /*00ac*/ 	.word	0x00000008
.L_99:


//--------------------- .nv.callgraph             --------------------------
	.section	.nv.callgraph,"",@"SHT_CUDA_CALLGRAPH"
	.align	4
	.sectionentsize	8
	.align		4
        /*0000*/ 	.word	0x00000000
	.align		4
        /*0004*/ 	.word	0xffffffff
	.align		4
        /*0008*/ 	.word	0x00000000
	.align		4
        /*000c*/ 	.word	0xfffffffe
	.align		4
        /*0010*/ 	.word	0x00000000
	.align		4
        /*0014*/ 	.word	0xfffffffd
	.align		4
        /*0018*/ 	.word	0x00000000
	.align		4
        /*001c*/ 	.word	0xfffffffc


//--------------------- .text._Z21atom_virial_reductionIdLi256EEvPT_PKS0_i --------------------------
	.section	.text._Z21atom_virial_reductionIdLi256EEvPT_PKS0_i,"ax",@progbits
	.align	128
        .global         _Z21atom_virial_reductionIdLi256EEvPT_PKS0_i
        .type           _Z21atom_virial_reductionIdLi256EEvPT_PKS0_i,@function
        .size           _Z21atom_virial_reductionIdLi256EEvPT_PKS0_i,(.L_x_28 - _Z21atom_virial_reductionIdLi256EEvPT_PKS0_i)
        .other          _Z21atom_virial_reductionIdLi256EEvPT_PKS0_i,@"STO_CUDA_ENTRY STV_DEFAULT"
_Z21atom_virial_reductionIdLi256EEvPT_PKS0_i:
.text._Z21atom_virial_reductionIdLi256EEvPT_PKS0_i:
[----:B------:R-:W-:Y:S08]  /*0000*/  LDC R1, c[0x0][0x37c] ;  /* 0x0000df00ff017b82 */ /* 0x000ff00000000800 */
[----:B------:R-:W0:Y:S01]  /*0010*/  S2UR UR5, SR_CgaCtaId ;  /* 0x00000000000579c3 */ /* 0x000e220000008800 */
[----:B------:R-:W1:Y:S01]  /*0020*/  S2R R0, SR_TID.X ;  /* 0x0000000000007919 */ /* 0x000e620000002100 */
[----:B------:R-:W-:Y:S01]  /*0030*/  UMOV UR4, 0x400 ;  /* 0x0000040000047882 */ /* 0x000fe20000000000 */
[----:B------:R-:W2:Y:S01]  /*0040*/  LDCU.64 UR6, c[0x0][0x358] ;  /* 0x00006b00ff0677ac */ /* 0x000ea20008000a00 */
[----:B------:R-:W-:Y:S01]  /*0050*/  BSSY.RECONVERGENT B0, `(.L_x_0) ;  /* 0x00000b3000007945 */ /* 0x000fe20003800200 */
[----:B------:R-:W3:Y:S01]  /*0060*/  S2R R3, SR_CTAID.Y ;  /* 0x0000000000037919 */ /* 0x000ee20000002600 */
[----:B------:R-:W4:Y:S01]  /*0070*/  S2R R2, SR_CTAID.X ;  /* 0x0000000000027919 */ /* 0x000f220000002500 */
[----:B0-----:R-:W-:Y:S01]  /*0080*/  ULEA UR4, UR5, UR4, 0x18 ;  /* 0x0000000405047291 */ /* 0x001fe2000f8ec0ff */
[----:B------:R-:W0:Y:S05]  /*0090*/  LDCU UR5, c[0x0][0x390] ;  /* 0x00007200ff0577ac */ /* 0x000e2a0008000800 */
[----:B-1----:R-:W-:-:S05]  /*00a0*/  LEA R4, R0, UR4, 0x3 ;  /* 0x0000000400047c11 */ /* 0x002fca000f8e18ff */
[----:B------:R1:W-:Y:S01]  /*00b0*/  STS.64 [R4], RZ ;  /* 0x000000ff04007388 */ /* 0x0003e20000000a00 */
[----:B0-----:R-:W-:-:S13]  /*00c0*/  ISETP.GE.AND P0, PT, R0, UR5, PT ;  /* 0x0000000500007c0c */ /* 0x001fda000bf06270 */
[----:B-1234-:R-:W-:Y:S05]  /*00d0*/  @P0 BRA `(.L_x_1) ;  /* 0x0000000800a80947 */ /* 0x01efea0003800000 */
[-C--:B------:R-:W-:Y:S01]  /*00e0*/  LOP3.LUT R5, RZ, R0.reuse, RZ, 0x33, !PT ;  /* 0x00000000ff057212 */ /* 0x080fe200078e33ff */
[----:B------:R-:W-:Y:S01]  /*00f0*/  BSSY.RECONVERGENT B1, `(.L_x_2) ;  /* 0x0000055000017945 */ /* 0x000fe20003800200 */
[----:B------:R-:W-:Y:S02]  /*0100*/  MOV R24, R0 ;  /* 0x0000000000187202 */ /* 0x000fe40000000f00 */
[----:B------:R-:W-:Y:S02]  /*0110*/  CS2R R12, SRZ ;  /* 0x00000000000c7805 */ /* 0x000fe4000001ff00 */
[----:B------:R-:W-:-:S04]  /*0120*/  IADD3 R7, PT, PT, R5, UR5, RZ ;  /* 0x0000000505077c10 */ /* 0x000fc8000fffe0ff */
[C---:B------:R-:W-:Y:S02]  /*0130*/  ISETP.GE.U32.AND P1, PT, R7.reuse, 0xf00, PT ;  /* 0x00000f000700780c */ /* 0x040fe40003f26070 */
[----:B------:R-:W-:-:S04]  /*0140*/  LEA.HI R5, R7, 0x1, RZ, 0x18 ;  /* 0x0000000107057811 */ /* 0x000fc800078fc0ff */
[----:B------:R-:W-:-:S04]  /*0150*/  LOP3.LUT R6, R5, 0xf, RZ, 0xc0, !PT ;  /* 0x0000000f05067812 */ /* 0x000fc800078ec0ff */
[----:B------:R-:W-:-:S03]  /*0160*/  ISETP.NE.AND P0, PT, R6, RZ, PT ;  /* 0x000000ff0600720c */ /* 0x000fc60003f05270 */
[----:B------:R-:W-:Y:S10]  /*0170*/  @!P1 BRA `(.L_x_3) ;  /* 0x0000000400309947 */ /* 0x000ff40003800000 */
[--C-:B------:R-:W-:Y:S01]  /*0180*/  IMAD R7, R3, UR5, R0.reuse ;  /* 0x0000000503077c24 */ /* 0x100fe2000f8e0200 */
[----:B------:R-:W-:Y:S01]  /*0190*/  LOP3.LUT R25, R5, 0x1fffff0, RZ, 0xc0, !PT ;  /* 0x01fffff005197812 */ /* 0x000fe200078ec0ff */
[----:B------:R-:W-:Y:S01]  /*01a0*/  IMAD.MOV.U32 R24, RZ, RZ, R0 ;  /* 0x000000ffff187224 */ /* 0x000fe200078e0000 */
[----:B------:R-:W-:Y:S01]  /*01b0*/  CS2R R12, SRZ ;  /* 0x00000000000c7805 */ /* 0x000fe2000001ff00 */
[----:B------:R-:W-:Y:S01]  /*01c0*/  IMAD R7, R7, 0x9, R2 ;  /* 0x0000000907077824 */ /* 0x000fe200078e0202 */
[----:B------:R-:W-:-:S04]  /*01d0*/  IADD3 R25, PT, PT, -R25, RZ, RZ ;  /* 0x000000ff19197210 */ /* 0x000fc80007ffe1ff */
[----:B------:R-:W-:-:S07]  /*01e0*/  IADD3 R7, PT, PT, R7, 0x4800, RZ ;  /* 0x0000480007077810 */ /* 0x000fce0007ffe0ff */
.L_x_4:
[----:B------:R-:W0:Y:S01]  /*01f0*/  LDC.64 R22, c[0x0][0x388] ;  /* 0x0000e200ff167b82 */ /* 0x000e220000000a00 */
[C---:B------:R-:W-:Y:S01]  /*0200*/  VIADD R11, R7.reuse, 0xffffb800 ;  /* 0xffffb800070b7836 */ /* 0x040fe20000000000 */
[C---:B------:R-:W-:Y:S02]  /*0210*/  IADD3 R21, PT, PT, R7.reuse, -0x3f00, RZ ;  /* 0xffffc10007157810 */ /* 0x040fe40007ffe0ff */
[----:B------:R-:W-:Y:S01]  /*0220*/  IADD3 R19, PT, PT, R7, -0x3600, RZ ;  /* 0xffffca0007137810 */ /* 0x000fe20007ffe0ff */
[----:B0-----:R-:W-:-:S04]  /*0230*/  IMAD.WIDE.U32 R10, R11, 0x8, R22 ;  /* 0x000000080b0a7825 */ /* 0x001fc800078e0016 */
[--C-:B------:R-:W-:Y:S02]  /*0240*/  IMAD.WIDE.U32 R20, R21, 0x8, R22.reuse ;  /* 0x0000000815147825 */ /* 0x100fe400078e0016 */
[----:B------:R-:W2:Y:S04]  /*0250*/  LDG.E.64 R10, desc[UR6][R10.64] ;  /* 0x000000060a0a7981 */ /* 0x000ea8000c1e1b00 */
[----:B------:R-:W3:Y:S01]  /*0260*/  LDG.E.64 R20, desc[UR6][R20.64] ;  /* 0x0000000614147981 */ /* 0x000ee2000c1e1b00 */
[----:B------:R-:W-:-:S06]  /*0270*/  IMAD.WIDE.U32 R18, R19, 0x8, R22 ;  /* 0x0000000813127825 */ /* 0x000fcc00078e0016 */
[----:B------:R-:W4:Y:S01]  /*0280*/  LDG.E.64 R18, desc[UR6][R18.64] ;  /* 0x0000000612127981 */ /* 0x000f22000c1e1b00 */
[C---:B------:R-:W-:Y:S01]  /*0290*/  VIADD R9, R7.reuse, 0xffffd300 ;  /* 0xffffd30007097836 */ /* 0x040fe20000000000 */
[----:B------:R-:W-:-:S03]  /*02a0*/  IADD3 R17, PT, PT, R7, -0x2400, RZ ;  /* 0xffffdc0007117810 */ /* 0x000fc60007ffe0ff */
[----:B------:R-:W-:Y:S01]  /*02b0*/  IMAD.WIDE.U32 R8, R9, 0x8, R22 ;  /* 0x0000000809087825 */ /* 0x000fe200078e0016 */
[----:B------:R-:W-:-:S03]  /*02c0*/  IADD3 R15, PT, PT, R7, -0x1b00, RZ ;  /* 0xffffe500070f7810 */ /* 0x000fc60007ffe0ff */
[--C-:B------:R-:W-:Y:S02]  /*02d0*/  IMAD.WIDE.U32 R16, R17, 0x8, R22.reuse ;  /* 0x0000000811107825 */ /* 0x100fe400078e0016 */
[----:B------:R-:W5:Y:S02]  /*02e0*/  LDG.E.64 R8, desc[UR6][R8.64] ;  /* 0x0000000608087981 */ /* 0x000f64000c1e1b00 */
[----:B------:R-:W-:Y:S02]  /*02f0*/  IMAD.WIDE.U32 R14, R15, 0x8, R22 ;  /* 0x000000080f0e7825 */ /* 0x000fe400078e0016 */
[----:B------:R-:W5:Y:S04]  /*0300*/  LDG.E.64 R16, desc[UR6][R16.64] ;  /* 0x0000000610107981 */ /* 0x000f68000c1e1b00 */
[----:B------:R-:W5:Y:S01]  /*0310*/  LDG.E.64 R14, desc[UR6][R14.64] ;  /* 0x000000060e0e7981 */ /* 0x000f62000c1e1b00 */
[----:B--2---:R-:W-:Y:S01]  /*0320*/  DADD R10, R10, R12 ;  /* 0x000000000a0a7229 */ /* 0x004fe2000000000c */
[----:B------:R-:W-:-:S04]  /*0330*/  VIADD R13, R7, 0xffffee00 ;  /* 0xffffee00070d7836 */ /* 0x000fc80000000000 */
[----:B------:R-:W-:-:S03]  /*0340*/  IMAD.WIDE.U32 R12, R13, 0x8, R22 ;  /* 0x000000080d0c7825 */ /* 0x000fc600078e0016 */
[----:B---3--:R-:W-:Y:S01]  /*0350*/  DADD R20, R10, R20 ;  /* 0x000000000a147229 */ /* 0x008fe20000000014 */
[----:B------:R-:W-:Y:S02]  /*0360*/  IADD3 R11, PT, PT, R7, -0x900, RZ ;  /* 0xfffff700070b7810 */ /* 0x000fe40007ffe0ff */
[----:B------:R-:W2:Y:S03]  /*0370*/  LDG.E.64 R12, desc[UR6][R12.64] ;  /* 0x000000060c0c7981 */ /* 0x000ea6000c1e1b00 */
[--C-:B------:R-:W-:Y:S02]  /*0380*/  IMAD.WIDE.U32 R10, R11, 0x8, R22.reuse ;  /* 0x000000080b0a7825 */ /* 0x100fe400078e0016 */
[----:B----4-:R-:W-:Y:S02]  /*0390*/  DADD R18, R20, R18 ;  /* 0x0000000014127229 */ /* 0x010fe40000000012 */
[----:B------:R-:W-:-:S02]  /*03a0*/  IMAD.WIDE.U32 R20, R7, 0x8, R22 ;  /* 0x0000000807147825 */ /* 0x000fc400078e0016 */
[----:B------:R-:W3:Y:S04]  /*03b0*/  LDG.E.64 R10, desc[UR6][R10.64] ;  /* 0x000000060a0a7981 */ /* 0x000ee8000c1e1b00 */
[----:B------:R-:W4:Y:S01]  /*03c0*/  LDG.E.64 R20, desc[UR6][R20.64] ;  /* 0x0000000614147981 */ /* 0x000f22000c1e1b00 */
[----:B-----5:R-:W-:Y:S01]  /*03d0*/  DADD R18, R18, R8 ;  /* 0x0000000012127229 */ /* 0x020fe20000000008 */
[----:B------:R-:W-:-:S05]  /*03e0*/  IADD3 R9, PT, PT, R7, 0x900, RZ ;  /* 0x0000090007097810 */ /* 0x000fca0007ffe0ff */
[--C-:B------:R-:W-:Y:S02]  /*03f0*/  IMAD.WIDE.U32 R8, R9, 0x8, R22.reuse ;  /* 0x0000000809087825 */ /* 0x100fe400078e0016 */
[----:B------:R-:W-:Y:S02]  /*0400*/  DADD R16, R18, R16 ;  /* 0x0000000012107229 */ /* 0x000fe40000000010 */
[----:B------:R-:W-:Y:S02]  /*0410*/  VIADD R19, R7, 0x1200 ;  /* 0x0000120007137836 */ /* 0x000fe40000000000 */
[----:B------:R-:W5:Y:S02]  /*0420*/  LDG.E.64 R8, desc[UR6][R8.64] ;  /* 0x0000000608087981 */ /* 0x000f64000c1e1b00 */
[----:B------:R-:W-:Y:S02]  /*0430*/  IMAD.WIDE.U32 R18, R19, 0x8, R22 ;  /* 0x0000000813127825 */ /* 0x000fe400078e0016 */
[----:B------:R-:W-:Y:S01]  /*0440*/  DADD R14, R16, R14 ;  /* 0x00000000100e7229 */ /* 0x000fe2000000000e */
[----:B------:R-:W-:-:S03]  /*0450*/  IADD3 R17, PT, PT, R7, 0x1b00, RZ ;  /* 0x00001b0007117810 */ /* 0x000fc60007ffe0ff */
[----:B------:R-:W5:Y:S02]  /*0460*/  LDG.E.64 R18, desc[UR6][R18.64] ;  /* 0x0000000612127981 */ /* 0x000f64000c1e1b00 */
[----:B------:R-:W-:-:S06]  /*0470*/  IMAD.WIDE.U32 R16, R17, 0x8, R22 ;  /* 0x0000000811107825 */ /* 0x000fcc00078e0016 */
[----:B------:R-:W5:Y:S01]  /*0480*/  LDG.E.64 R16, desc[UR6][R16.64] ;  /* 0x0000000610107981 */ /* 0x000f62000c1e1b00 */
[C---:B------:R-:W-:Y:S01]  /*0490*/  IADD3 R27, PT, PT, R7.reuse, 0x3f00, RZ ;  /* 0x00003f00071b7810 */ /* 0x040fe20007ffe0ff */
[----:B--2---:R-:W-:Y:S01]  /*04a0*/  DADD R12, R14, R12 ;  /* 0x000000000e0c7229 */ /* 0x004fe2000000000c */
[----:B------:R-:W-:-:S05]  /*04b0*/  IADD3 R15, PT, PT, R7, 0x2400, RZ ;  /* 0x00002400070f7810 */ /* 0x000fca0007ffe0ff */
[--C-:B------:R-:W-:Y:S02]  /*04c0*/  IMAD.WIDE.U32 R14, R15, 0x8, R22.reuse ;  /* 0x000000080f0e7825 */ /* 0x100fe400078e0016 */
[----:B---3--:R-:W-:Y:S02]  /*04d0*/  DADD R10, R12, R10 ;  /* 0x000000000c0a7229 */ /* 0x008fe4000000000a */
[----:B------:R-:W-:Y:S02]  /*04e0*/  VIADD R13, R7, 0x2d00 ;  /* 0x00002d00070d7836 */ /* 0x000fe40000000000 */
[----:B------:R-:W2:Y:S02]  /*04f0*/  LDG.E.64 R14, desc[UR6][R14.64] ;  /* 0x000000060e0e7981 */ /* 0x000ea4000c1e1b00 */
[----:B------:R-:W-:Y:S02]  /*0500*/  IMAD.WIDE.U32 R12, R13, 0x8, R22 ;  /* 0x000000080d0c7825 */ /* 0x000fe400078e0016 */
[----:B----4-:R-:W-:Y:S01]  /*0510*/  DADD R20, R10, R20 ;  /* 0x000000000a147229 */ /* 0x010fe20000000014 */
[----:B------:R-:W-:-:S03]  /*0520*/  IADD3 R11, PT, PT, R7, 0x3600, RZ ;  /* 0x00003600070b7810 */ /* 0x000fc60007ffe0ff */
[----:B------:R-:W3:Y:S02]  /*0530*/  LDG.E.64 R12, desc[UR6][R12.64] ;  /* 0x000000060c0c7981 */ /* 0x000ee4000c1e1b00 */
[----:B------:R-:W-:-:S04]  /*0540*/  IMAD.WIDE.U32 R10, R11, 0x8, R22 ;  /* 0x000000080b0a7825 */ /* 0x000fc800078e0016 */
[----:B------:R-:W-:Y:S02]  /*0550*/  IMAD.WIDE.U32 R22, R27, 0x8, R22 ;  /* 0x000000081b167825 */ /* 0x000fe400078e0016 */
[----:B------:R-:W4:Y:S04]  /*0560*/  LDG.E.64 R10, desc[UR6][R10.64] ;  /* 0x000000060a0a7981 */ /* 0x000f28000c1e1b00 */
[----:B------:R-:W4:Y:S01]  /*0570*/  LDG.E.64 R22, desc[UR6][R22.64] ;  /* 0x0000000616167981 */ /* 0x000f22000c1e1b00 */
[----:B-----5:R-:W-:-:S08]  /*0580*/  DADD R8, R20, R8 ;  /* 0x0000000014087229 */ /* 0x020fd00000000008 */
[----:B------:R-:W-:-:S08]  /*0590*/  DADD R8, R8, R18 ;  /* 0x0000000008087229 */ /* 0x000fd00000000012 */
[----:B------:R-:W-:Y:S01]  /*05a0*/  DADD R8, R8, R16 ;  /* 0x0000000008087229 */ /* 0x000fe20000000010 */
[----:B------:R-:W-:-:S05]  /*05b0*/  VIADD R25, R25, 0x10 ;  /* 0x0000001019197836 */ /* 0x000fca0000000000 */
[----:B------:R-:W-:Y:S02]  /*05c0*/  ISETP.NE.AND P1, PT, R25, RZ, PT ;  /* 0x000000ff1900720c */ /* 0x000fe40003f25270 */
[----:B------:R-:W-:Y:S02]  /*05d0*/  IADD3 R24, PT, PT, R24, 0x1000, RZ ;  /* 0x0000100018187810 */ /* 0x000fe40007ffe0ff */
[----:B------:R-:W-:Y:S01]  /*05e0*/  IADD3 R7, PT, PT, R7, 0x9000, RZ ;  /* 0x0000900007077810 */ /* 0x000fe20007ffe0ff */
[----:B--2---:R-:W-:-:S08]  /*05f0*/  DADD R8, R8, R14 ;  /* 0x0000000008087229 */ /* 0x004fd0000000000e */
[----:B---3--:R-:W-:-:S08]  /*0600*/  DADD R8, R8, R12 ;  /* 0x0000000008087229 */ /* 0x008fd0000000000c */
[----:B----4-:R-:W-:-:S08]  /*0610*/  DADD R8, R8, R10 ;  /* 0x0000000008087229 */ /* 0x010fd0000000000a */
[----:B------:R-:W-:Y:S01]  /*0620*/  DADD R12, R8, R22 ;  /* 0x00000000080c7229 */ /* 0x000fe20000000016 */
[----:B------:R-:W-:Y:S10]  /*0630*/  @P1 BRA `(.L_x_4) ;  /* 0xfffffff800ec1947 */ /* 0x000ff4000383ffff */
.L_x_3:
[----:B------:R-:W-:Y:S05]  /*0640*/  BSYNC.RECONVERGENT B1 ;  /* 0x0000000000017941 */ /* 0x000fea0003800200 */
.L_x_2:
[----:B------:R-:W-:Y:S04]  /*0650*/  BSSY.RECONVERGENT B1, `(.L_x_5) ;  /* 0x0000051000017945 */ /* 0x000fe80003800200 */
[----:B------:R-:W-:Y:S05]  /*0660*/  @!P0 BRA `(.L_x_6) ;  /* 0x00000004003c8947 */ /* 0x000fea0003800000 */
[----:B------:R-:W-:Y:S01]  /*0670*/  ISETP.GE.U32.AND P0, PT, R6, 0x8, PT ;  /* 0x000000080600780c */ /* 0x000fe20003f06070 */
[----:B------:R-:W-:Y:S01]  /*0680*/  BSSY.RECONVERGENT B2, `(.L_x_7) ;  /* 0x0000027000027945 */ /* 0x000fe20003800200 */
[----:B------:R-:W-:-:S04]  /*0690*/  LOP3.LUT R25, R5, 0x7, RZ, 0xc0, !PT ;  /* 0x0000000705197812 */ /* 0x000fc800078ec0ff */
[----:B------:R-:W-:-:S07]  /*06a0*/  ISETP.NE.AND P1, PT, R25, RZ, PT ;  /* 0x000000ff1900720c */ /* 0x000fce0003f25270 */
[----:B------:R-:W-:Y:S06]  /*06b0*/  @!P0 BRA `(.L_x_8) ;  /* 0x00000000008c8947 */ /* 0x000fec0003800000 */
[----:B------:R-:W0:Y:S01]  /*06c0*/  LDC.64 R6, c[0x0][0x388] ;  /* 0x0000e200ff067b82 */ /* 0x000e220000000a00 */
[----:B------:R-:W-:-:S04]  /*06d0*/  IMAD R27, R3, UR5, R24 ;  /* 0x00000005031b7c24 */ /* 0x000fc8000f8e0218 */
[----:B------:R-:W-:-:S04]  /*06e0*/  IMAD R27, R27, 0x9, R2 ;  /* 0x000000091b1b7824 */ /* 0x000fc800078e0202 */
[C---:B------:R-:W-:Y:S01]  /*06f0*/  VIADD R9, R27.reuse, 0x900 ;  /* 0x000009001b097836 */ /* 0x040fe20000000000 */
[C---:B------:R-:W-:Y:S01]  /*0700*/  IADD3 R11, PT, PT, R27.reuse, 0x1200, RZ ;  /* 0x000012001b0b7810 */ /* 0x040fe20007ffe0ff */
[----:B0-----:R-:W-:-:S04]  /*0710*/  IMAD.WIDE.U32 R22, R27, 0x8, R6 ;  /* 0x000000081b167825 */ /* 0x001fc800078e0006 */
[--C-:B------:R-:W-:Y:S02]  /*0720*/  IMAD.WIDE.U32 R8, R9, 0x8, R6.reuse ;  /* 0x0000000809087825 */ /* 0x100fe400078e0006 */
[----:B------:R-:W2:Y:S02]  /*0730*/  LDG.E.64 R22, desc[UR6][R22.64] ;  /* 0x0000000616167981 */ /* 0x000ea4000c1e1b00 */
[----:B------:R-:W-:Y:S02]  /*0740*/  IMAD.WIDE.U32 R10, R11, 0x8, R6 ;  /* 0x000000080b0a7825 */ /* 0x000fe400078e0006 */
[----:B------:R-:W3:Y:S01]  /*0750*/  LDG.E.64 R8, desc[UR6][R8.64] ;  /* 0x0000000608087981 */ /* 0x000ee2000c1e1b00 */
[----:B------:R-:W-:-:S03]  /*0760*/  IADD3 R15, PT, PT, R27, 0x1b00, RZ ;  /* 0x00001b001b0f7810 */ /* 0x000fc60007ffe0ff */
[----:B------:R-:W4:Y:S01]  /*0770*/  LDG.E.64 R10, desc[UR6][R10.64] ;  /* 0x000000060a0a7981 */ /* 0x000f22000c1e1b00 */
[----:B------:R-:W-:Y:S02]  /*0780*/  VIADD R17, R27, 0x2400 ;  /* 0x000024001b117836 */ /* 0x000fe40000000000 */
[----:B------:R-:W-:Y:S01]  /*0790*/  IMAD.WIDE.U32 R14, R15, 0x8, R6 ;  /* 0x000000080f0e7825 */ /* 0x000fe200078e0006 */
[----:B------:R-:W-:-:S03]  /*07a0*/  IADD3 R19, PT, PT, R27, 0x2d00, RZ ;  /* 0x00002d001b137810 */ /* 0x000fc60007ffe0ff */
[--C-:B------:R-:W-:Y:S02]  /*07b0*/  IMAD.WIDE.U32 R16, R17, 0x8, R6.reuse ;  /* 0x0000000811107825 */ /* 0x100fe400078e0006 */
[----:B------:R-:W5:Y:S02]  /*07c0*/  LDG.E.64 R14, desc[UR6][R14.64] ;  /* 0x000000060e0e7981 */ /* 0x000f64000c1e1b00 */
[----:B------:R-:W-:Y:S02]  /*07d0*/  IMAD.WIDE.U32 R18, R19, 0x8, R6 ;  /* 0x0000000813127825 */ /* 0x000fe400078e0006 */
[----:B------:R-:W5:Y:S01]  /*07e0*/  LDG.E.64 R16, desc[UR6][R16.64] ;  /* 0x0000000610107981 */ /* 0x000f62000c1e1b00 */
[----:B------:R-:W-:-:S03]  /*07f0*/  IADD3 R21, PT, PT, R27, 0x3600, RZ ;  /* 0x000036001b157810 */ /* 0x000fc60007ffe0ff */
[----:B------:R-:W5:Y:S01]  /*0800*/  LDG.E.64 R18, desc[UR6][R18.64] ;  /* 0x0000000612127981 */ /* 0x000f62000c1e1b00 */
[----:B------:R-:W-:Y:S02]  /*0810*/  VIADD R27, R27, 0x3f00 ;  /* 0x00003f001b1b7836 */ /* 0x000fe40000000000 */
[----:B------:R-:W-:-:S04]  /*0820*/  IMAD.WIDE.U32 R20, R21, 0x8, R6 ;  /* 0x0000000815147825 */ /* 0x000fc800078e0006 */
[----:B------:R-:W-:Y:S02]  /*0830*/  IMAD.WIDE.U32 R6, R27, 0x8, R6 ;  /* 0x000000081b067825 */ /* 0x000fe400078e0006 */
[----:B------:R-:W5:Y:S04]  /*0840*/  LDG.E.64 R20, desc[UR6][R20.64] ;  /* 0x0000000614147981 */ /* 0x000f68000c1e1b00 */
[----:B------:R-:W5:Y:S01]  /*0850*/  LDG.E.64 R6, desc[UR6][R6.64] ;  /* 0x0000000606067981 */ /* 0x000f62000c1e1b00 */
[----:B------:R-:W-:Y:S01]  /*0860*/  IADD3 R24, PT, PT, R24, 0x800, RZ ;  /* 0x0000080018187810 */ /* 0x000fe20007ffe0ff */
[----:B--2---:R-:W-:-:S08]  /*0870*/  DADD R22, R12, R22 ;  /* 0x000000000c167229 */ /* 0x004fd00000000016 */
[----:B---3--:R-:W-:-:S08]  /*0880*/  DADD R8, R22, R8 ;  /* 0x0000000016087229 */ /* 0x008fd00000000008 */
[----:B----4-:R-:W-:-:S08]  /*0890*/  DADD R8, R8, R10 ;  /* 0x0000000008087229 */ /* 0x010fd0000000000a */
[----:B-----5:R-:W-:-:S08]  /*08a0*/  DADD R8, R8, R14 ;  /* 0x0000000008087229 */ /* 0x020fd0000000000e */
[----:B------:R-:W-:-:S08]  /*08b0*/  DADD R8, R8, R16 ;  /* 0x0000000008087229 */ /* 0x000fd00000000010 */
[----:B------:R-:W-:-:S08]  /*08c0*/  DADD R8, R8, R18 ;  /* 0x0000000008087229 */ /* 0x000fd00000000012 */
[----:B------:R-:W-:-:S08]  /*08d0*/  DADD R8, R8, R20 ;  /* 0x0000000008087229 */ /* 0x000fd00000000014 */
[----:B------:R-:W-:-:S11]  /*08e0*/  DADD R12, R8, R6 ;  /* 0x00000000080c7229 */ /* 0x000fd60000000006 */
.L_x_8:
[----:B------:R-:W-:Y:S05]  /*08f0*/  BSYNC.RECONVERGENT B2 ;  /* 0x0000000000027941 */ /* 0x000fea0003800200 */
.L_x_7:
        /* <DEDUP_REMOVED lines=8> */
[----:B------:R-:W-:-:S05]  /*0980*/  IMAD R17, R7, 0x9, R2 ;  /* 0x0000000907117824 */ /* 0x000fca00078e0202 */
[C---:B------:R-:W-:Y:S01]  /*0990*/  IADD3 R9, PT, PT, R17.reuse, 0x900, RZ ;  /* 0x0000090011097810 */ /* 0x040fe20007ffe0ff */
[C---:B------:R-:W-:Y:S02]  /*09a0*/  VIADD R7, R17.reuse, 0x1200 ;  /* 0x0000120011077836 */ /* 0x040fe40000000000 */
[----:B0-----:R-:W-:-:S04]  /*09b0*/  IMAD.WIDE.U32 R10, R17, 0x8, R14 ;  /* 0x00000008110a7825 */ /* 0x001fc800078e000e */
[--C-:B------:R-:W-:Y:S02]  /*09c0*/  IMAD.WIDE.U32 R8, R9, 0x8, R14.reuse ;  /* 0x0000000809087825 */ /* 0x100fe400078e000e */
[----:B------:R-:W2:Y:S02]  /*09d0*/  LDG.E.64 R10, desc[UR6][R10.64] ;  /* 0x000000060a0a7981 */ /* 0x000ea4000c1e1b00 */
[----:B------:R-:W-:Y:S02]  /*09e0*/  IMAD.WIDE.U32 R6, R7, 0x8, R14 ;  /* 0x0000000807067825 */ /* 0x000fe400078e000e */
[----:B------:R-:W3:Y:S01]  /*09f0*/  LDG.E.64 R8, desc[UR6][R8.64] ;  /* 0x0000000608087981 */ /* 0x000ee2000c1e1b00 */
[----:B------:R-:W-:-:S03]  /*0a00*/  IADD3 R17, PT, PT, R17, 0x1b00, RZ ;  /* 0x00001b0011117810 */ /* 0x000fc60007ffe0ff */
[----:B------:R-:W4:Y:S02]  /*0a10*/  LDG.E.64 R6, desc[UR6][R6.64] ;  /* 0x0000000606067981 */ /* 0x000f24000c1e1b00 */
[----:B------:R-:W-:-:S06]  /*0a20*/  IMAD.WIDE.U32 R14, R17, 0x8, R14 ;  /* 0x00000008110e7825 */ /* 0x000fcc00078e000e */
[----:B------:R-:W5:Y:S01]  /*0a30*/  LDG.E.64 R14, desc[UR6][R14.64] ;  /* 0x000000060e0e7981 */ /* 0x000f62000c1e1b00 */
[----:B------:R-:W-:Y:S01]  /*0a40*/  IADD3 R24, PT, PT, R24, 0x400, RZ ;  /* 0x0000040018187810 */ /* 0x000fe20007ffe0ff */
[----:B--2---:R-:W-:-:S08]  /*0a50*/  DADD R12, R12, R10 ;  /* 0x000000000c0c7229 */ /* 0x004fd0000000000a */
[----:B---3--:R-:W-:-:S08]  /*0a60*/  DADD R12, R12, R8 ;  /* 0x000000000c0c7229 */ /* 0x008fd00000000008 */
[----:B----4-:R-:W-:-:S08]  /*0a70*/  DADD R12, R12, R6 ;  /* 0x000000000c0c7229 */ /* 0x010fd00000000006 */
[----:B-----5:R-:W-:-:S11]  /*0a80*/  DADD R12, R12, R14 ;  /* 0x000000000c0c7229 */ /* 0x020fd6000000000e */
.L_x_10:
[----:B------:R-:W-:Y:S05]  /*0a90*/  BSYNC.RECONVERGENT B2 ;  /* 0x0000000000027941 */ /* 0x000fea0003800200 */
.L_x_9:
[----:B------:R-:W-:Y:S05]  /*0aa0*/  @!P1 BRA `(.L_x_6) ;  /* 0x00000000002c9947 */ /* 0x000fea0003800000 */
[----:B------:R-:W0:Y:S01]  /*0ab0*/  LDC.64 R8, c[0x0][0x388] ;  /* 0x0000e200ff087b82 */ /* 0x000e220000000a00 */
[----:B------:R-:W-:Y:S02]  /*0ac0*/  IMAD R7, R3, UR5, R24 ;  /* 0x0000000503077c24 */ /* 0x000fe4000f8e0218 */
[----:B------:R-:W-:Y:S02]  /*0ad0*/  IMAD.MOV R10, RZ, RZ, -R5 ;  /* 0x000000ffff0a7224 */ /* 0x000fe400078e0a05 */
[----:B------:R-:W-:-:S07]  /*0ae0*/  IMAD R5, R7, 0x9, R2 ;  /* 0x0000000907057824 */ /* 0x000fce00078e0202 */
.L_x_11:
[----:B0-----:R-:W-:-:S06]  /*0af0*/  IMAD.WIDE.U32 R6, R5, 0x8, R8 ;  /* 0x0000000805067825 */ /* 0x001fcc00078e0008 */
[----:B------:R-:W2:Y:S01]  /*0b00*/  LDG.E.64 R6, desc[UR6][R6.64] ;  /* 0x0000000606067981 */ /* 0x000ea2000c1e1b00 */
[----:B------:R-:W-:Y:S02]  /*0b10*/  IADD3 R10, PT, PT, R10, 0x1, RZ ;  /* 0x000000010a0a7810 */ /* 0x000fe40007ffe0ff */
[----:B------:R-:W-:Y:S02]  /*0b20*/  IADD3 R5, PT, PT, R5, 0x900, RZ ;  /* 0x0000090005057810 */ /* 0x000fe40007ffe0ff */
[----:B------:R-:W-:Y:S01]  /*0b30*/  ISETP.NE.AND P0, PT, R10, RZ, PT ;  /* 0x000000ff0a00720c */ /* 0x000fe20003f05270 */
[----:B--2---:R-:W-:-:S12]  /*0b40*/  DADD R12, R6, R12 ;  /* 0x00000000060c7229 */ /* 0x004fd8000000000c */
[----:B------:R-:W-:Y:S05]  /*0b50*/  @P0 BRA `(.L_x_11) ;  /* 0xfffffffc00e40947 */ /* 0x000fea000383ffff */
.L_x_6:
[----:B------:R-:W-:Y:S05]  /*0b60*/  BSYNC.RECONVERGENT B1 ;  /* 0x0000000000017941 */ /* 0x000fea0003800200 */
.L_x_5:
[----:B------:R0:W-:Y:S02]  /*0b70*/  STS.64 [R4], R12 ;  /* 0x0000000c04007388 */ /* 0x0001e40000000a00 */
.L_x_1:
[----:B------:R-:W-:Y:S05]  /*0b80*/  BSYNC.RECONVERGENT B0 ;  /* 0x0000000000007941 */ /* 0x000fea0003800200 */
.L_x_0:
[----:B------:R-:W-:Y:S01]  /*0b90*/  BAR.SYNC.DEFER_BLOCKING 0x0 ;  /* 0x0000000000007b1d */ /* 0x000fe20000010000 */
[C---:B------:R-:W-:Y:S02]  /*0ba0*/  ISETP.GT.U32.AND P1, PT, R0.reuse, 0x7f, PT ;  /* 0x0000007f0000780c */ /* 0x040fe40003f24070 */
[----:B------:R-:W-:-:S11]  /*0bb0*/  ISETP.GT.U32.AND P0, PT, R0, 0x3f, PT ;  /* 0x0000003f0000780c */ /* 0x000fd60003f04070 */
[----:B------:R-:W-:Y:S04]  /*0bc0*/  @!P1 LDS.64 R6, [R4+0x400] ;  /* 0x0004000004069984 */ /* 0x000fe80000000a00 */
[----:B------:R-:W1:Y:S02]  /*0bd0*/  @!P1 LDS.64 R8, [R4] ;  /* 0x0000000004089984 */ /* 0x000e640000000a00 */
[----:B-1----:R-:W-:-:S07]  /*0be0*/  @!P1 DADD R6, R6, R8 ;  /* 0x0000000006069229 */ /* 0x002fce0000000008 */
[----:B------:R-:W-:Y:S01]  /*0bf0*/  @!P1 STS.64 [R4], R6 ;  /* 0x0000000604009388 */ /* 0x000fe20000000a00 */
[----:B------:R-:W-:Y:S01]  /*0c00*/  BAR.SYNC.DEFER_BLOCKING 0x0 ;  /* 0x0000000000007b1d */ /* 0x000fe20000010000 */
[----:B------:R-:W-:-:S05]  /*0c10*/  ISETP.GT.U32.AND P1, PT, R0, 0x1f, PT ;  /* 0x0000001f0000780c */ /* 0x000fca0003f24070 */
[----:B------:R-:W-:Y:S04]  /*0c20*/  @!P0 LDS.64 R8, [R4+0x200] ;  /* 0x0002000004088984 */ /* 0x000fe80000000a00 */
[----:B------:R-:W1:Y:S02]  /*0c30*/  @!P0 LDS.64 R10, [R4] ;  /* 0x00000000040a8984 */ /* 0x000e640000000a00 */
[----:B-1----:R-:W-:-:S07]  /*0c40*/  @!P0 DADD R8, R8, R10 ;  /* 0x0000000008088229 */ /* 0x002fce000000000a */
[----:B------:R-:W-:Y:S01]  /*0c50*/  @!P0 STS.64 [R4], R8 ;  /* 0x0000000804008388 */ /* 0x000fe20000000a00 */
[----:B------:R-:W-:Y:S01]  /*0c60*/  BAR.SYNC.DEFER_BLOCKING 0x0 ;  /* 0x0000000000007b1d */ /* 0x000fe20000010000 */
[----:B------:R-:W-:-:S05]  /*0c70*/  ISETP.GT.U32.AND P0, PT, R0, 0xf, PT ;  /* 0x0000000f0000780c */ /* 0x000fca0003f04070 */
[----:B------:R-:W-:Y:S04]  /*0c80*/  @!P1 LDS.64 R10, [R4+0x100] ;  /* 0x00010000040a9984 */ /* 0x000fe80000000a00 */
[----:B0-----:R-:W0:Y:S02]  /*0c90*/  @!P1 LDS.64 R12, [R4] ;  /* 0x00000000040c9984 */ /* 0x001e240000000a00 */
[----:B0-----:R-:W-:-:S07]  /*0ca0*/  @!P1 DADD R10, R10, R12 ;  /* 0x000000000a0a9229 */ /* 0x001fce000000000c */
[----:B------:R-:W-:Y:S01]  /*0cb0*/  @!P1 STS.64 [R4], R10 ;  /* 0x0000000a04009388 */ /* 0x000fe20000000a00 */
[----:B------:R-:W-:Y:S01]  /*0cc0*/  BAR.SYNC.DEFER_BLOCKING 0x0 ;  /* 0x0000000000007b1d */ /* 0x000fe20000010000 */
[----:B------:R-:W-:-:S05]  /*0cd0*/  ISETP.GT.U32.AND P1, PT, R0, 0x7, PT ;  /* 0x000000070000780c */ /* 0x000fca0003f24070 */
[----:B------:R-:W-:Y:S04]  /*0ce0*/  @!P0 LDS.64 R6, [R4+0x80] ;  /* 0x0000800004068984 */ /* 0x000fe80000000a00 */
[----:B------:R-:W0:Y:S02]  /*0cf0*/  @!P0 LDS.64 R12, [R4] ;  /* 0x00000000040c8984 */ /* 0x000e240000000a00 */
        /* <DEDUP_REMOVED lines=15> */
[----:B------:R-:W-:-:S05]  /*0df0*/  ISETP.NE.AND P0, PT, R0, RZ, PT ;  /* 0x000000ff0000720c */ /* 0x000fca0003f05270 */
[----:B------:R-:W-:Y:S04]  /*0e00*/  @!P1 LDS.64 R6, [R4+0x10] ;  /* 0x0000100004069984 */ /* 0x000fe80000000a00 */
[----:B------:R-:W0:Y:S02]  /*0e10*/  @!P1 LDS.64 R12, [R4] ;  /* 0x00000000040c9984 */ /* 0x000e240000000a00 */
[----:B0-----:R-:W-:-:S07]  /*0e20*/  @!P1 DADD R6, R6, R12 ;  /* 0x0000000006069229 */ /* 0x001fce000000000c */
[----:B------:R-:W-:Y:S01]  /*0e30*/  @!P1 STS.64 [R4], R6 ;  /* 0x0000000604009388 */ /* 0x000fe20000000a00 */
[----:B------:R-:W-:Y:S06]  /*0e40*/  BAR.SYNC.DEFER_BLOCKING 0x0 ;  /* 0x0000000000007b1d */ /* 0x000fec0000010000 */
[----:B------:R-:W-:Y:S04]  /*0e50*/  @!P0 LDS.64 R8, [UR4+0x8] ;  /* 0x00000804ff088984 */ /* 0x000fe80008000a00 */
[----:B------:R-:W0:Y:S02]  /*0e60*/  @!P0 LDS.64 R12, [R4] ;  /* 0x00000000040c8984 */ /* 0x000e240000000a00 */
[----:B0-----:R-:W-:-:S07]  /*0e70*/  @!P0 DADD R8, R8, R12 ;  /* 0x0000000008088229 */ /* 0x001fce000000000c */
[----:B------:R0:W-:Y:S01]  /*0e80*/  @!P0 STS.64 [R4], R8 ;  /* 0x0000000804008388 */ /* 0x0001e20000000a00 */
[----:B------:R-:W-:Y:S06]  /*0e90*/  BAR.SYNC.DEFER_BLOCKING 0x0 ;  /* 0x0000000000007b1d */ /* 0x000fec0000010000 */
[----:B------:R-:W-:Y:S05]  /*0ea0*/  @P0 EXIT ;  /* 0x000000000000094d */ /* 0x000fea0003800000 */
[----:B0-----:R-:W0:Y:S01]  /*0eb0*/  LDS.64 R4, [UR4] ;  /* 0x00000004ff047984 */ /* 0x001e220008000a00 */
[----:B------:R-:W1:Y:S01]  /*0ec0*/  LDC.64 R6, c[0x0][0x380] ;  /* 0x0000e000ff067b82 */ /* 0x000e620000000a00 */
[----:B------:R-:W-:-:S04]  /*0ed0*/  IMAD R3, R3, 0x9, R2 ;  /* 0x0000000903037824 */ /* 0x000fc800078e0202 */
[----:B-1----:R-:W-:-:S05]  /*0ee0*/  IMAD.WIDE.U32 R2, R3, 0x8, R6 ;  /* 0x0000000803027825 */ /* 0x002fca00078e0006 */
[----:B0-----:R-:W-:Y:S01]  /*0ef0*/  STG.E.64 desc[UR6][R2.64], R4 ;  /* 0x0000000402007986 */ /* 0x001fe2000c101b06 */
[----:B------:R-:W-:Y:S05]  /*0f00*/  EXIT ;  /* 0x000000000000794d */ /* 0x000fea0003800000 */
.L_x_12:
[----:B------:R-:W-:-:S00]  /*0f10*/  BRA `(.L_x_12) ;  /* 0xfffffffc00fc7947 */ /* 0x000fc0000383ffff */
[----:B------:R-:W-:-:S00]  /*0f20*/  NOP ;  /* 0x0000000000007918 */ /* 0x000fc00000000000 */
        /* <DEDUP_REMOVED lines=13> */
.L_x_28:


//--------------------- .text._Z28virial_deriv_wrt_neighbors_aIdEvPT_PKS0_S3_S3_PKiii --------------------------
	.section	.text._Z28virial_deriv_wrt_neighbors_aIdEvPT_PKS0_S3_S3_PKiii,"ax",@progbits
	.align	128
        .global         _Z28virial_deriv_wrt_neighbors_aIdEvPT_PKS0_S3_S3_PKiii
        .type           _Z28virial_deriv_wrt_neighbors_aIdEvPT_PKS0_S3_S3_PKiii,@function
        .size           _Z28virial_deriv_wrt_neighbors_aIdEvPT_PKS0_S3_S3_PKiii,(.L_x_29 - _Z28virial_deriv_wrt_neighbors_aIdEvPT_PKS0_S3_S3_PKiii)
        .other          _Z28virial_deriv_wrt_neighbors_aIdEvPT_PKS0_S3_S3_PKiii,@"STO_CUDA_ENTRY STV_DEFAULT"
_Z28virial_deriv_wrt_neighbors_aIdEvPT_PKS0_S3_S3_PKiii:
.text._Z28virial_deriv_wrt_neighbors_aIdEvPT_PKS0_S3_S3_PKiii:
[----:B------:R-:W-:Y:S01]  /*0000*/  LDC R1, c[0x0][0x37c] ;  /* 0x0000df00ff017b82 */ /* 0x000fe20000000800 */
[----:B------:R-:W0:Y:S07]  /*0010*/  S2R R3, SR_TID.X ;  /* 0x0000000000037919 */ /* 0x000e2e0000002100 */
[----:B------:R-:W0:Y:S01]  /*0020*/  S2UR UR4, SR_CTAID.X ;  /* 0x00000000000479c3 */ /* 0x000e220000002500 */
[----:B------:R-:W1:Y:S07]  /*0030*/  LDCU UR5, c[0x0][0x3ac] ;  /* 0x00007580ff0577ac */ /* 0x000e6e0008000800 */
[----:B------:R-:W0:Y:S02]  /*0040*/  LDC R0, c[0x0][0x360] ;  /* 0x0000d800ff007b82 */ /* 0x000e240000000800 */
[----:B0-----:R-:W-:-:S05]  /*0050*/  IMAD R3, R0, UR4, R3 ;  /* 0x0000000400037c24 */ /* 0x001fca000f8e0203 */
[----:B-1----:R-:W-:-:S13]  /*0060*/  ISETP.GE.U32.AND P0, PT, R3, UR5, PT ;  /* 0x0000000503007c0c */ /* 0x002fda000bf06070 */
[----:B------:R-:W-:Y:S05]  /*0070*/  @P0 EXIT ;  /* 0x000000000000094d */ /* 0x000fea0003800000 */
[----:B------:R-:W0:Y:S01]  /*0080*/  S2R R17, SR_CTAID.Z ;  /* 0x0000000000117919 */ /* 0x000e220000002700 */
[----:B------:R-:W0:Y:S01]  /*0090*/  LDC R0, c[0x0][0x3a8] ;  /* 0x0000ea00ff007b82 */ /* 0x000e220000000800 */
[----:B------:R-:W1:Y:S01]  /*00a0*/  LDCU.64 UR6, c[0x0][0x358] ;  /* 0x00006b00ff0677ac */ /* 0x000e620008000a00 */
[----:B------:R-:W2:Y:S06]  /*00b0*/  S2R R9, SR_CTAID.Y ;  /* 0x0000000000097919 */ /* 0x000eac0000002600 */
[----:B------:R-:W3:Y:S01]  /*00c0*/  LDC.64 R4, c[0x0][0x3a0] ;  /* 0x0000e800ff047b82 */ /* 0x000ee20000000a00 */
[----:B0-----:R-:W-:-:S02]  /*00d0*/  IMAD R17, R17, R0, RZ ;  /* 0x0000000011117224 */ /* 0x001fc400078e02ff */
[----:B--2---:R-:W-:-:S04]  /*00e0*/  IMAD R2, R9, UR5, R3 ;  /* 0x0000000509027c24 */ /* 0x004fc8000f8e0203 */
[----:B------:R-:W-:-:S04]  /*00f0*/  IMAD R2, R17, UR5, R2 ;  /* 0x0000000511027c24 */ /* 0x000fc8000f8e0202 */
[----:B---3--:R-:W-:-:S05]  /*0100*/  IMAD.WIDE.U32 R4, R2, 0x4, R4 ;  /* 0x0000000402047825 */ /* 0x008fca00078e0004 */
[----:B-1----:R-:W2:Y:S02]  /*0110*/  LDG.E R0, desc[UR6][R4.64] ;  /* 0x0000000604007981 */ /* 0x002ea4000c1e1900 */
[----:B--2---:R-:W-:-:S13]  /*0120*/  ISETP.GE.AND P0, PT, R0, RZ, PT ;  /* 0x000000ff0000720c */ /* 0x004fda0003f06270 */
[----:B------:R-:W-:Y:S05]  /*0130*/  @!P0 EXIT ;  /* 0x000000000000894d */ /* 0x000fea0003800000 */
[----:B------:R-:W0:Y:S01]  /*0140*/  S2R R16, SR_TID.Y ;  /* 0x0000000000107919 */ /* 0x000e220000002200 */
[----:B------:R-:W1:Y:S01]  /*0150*/  LDC.64 R18, c[0x0][0x390] ;  /* 0x0000e400ff127b82 */ /* 0x000e620000000a00 */
[----:B------:R-:W-:-:S07]  /*0160*/  USHF.L.U32 UR4, UR5, 0x2, URZ ;  /* 0x0000000205047899 */ /* 0x000fce00080006ff */
[----:B------:R-:W2:Y:S08]  /*0170*/  LDC.64 R20, c[0x0][0x388] ;  /* 0x0000e200ff147b82 */ /* 0x000eb00000000a00 */
[----:B------:R-:W3:Y:S01]  /*0180*/  LDC.64 R6, c[0x0][0x398] ;  /* 0x0000e600ff067b82 */ /* 0x000ee20000000a00 */
[----:B0-----:R-:W-:-:S05]  /*0190*/  LOP3.LUT R4, R16, 0xffff, RZ, 0xc0, !PT ;  /* 0x0000ffff10047812 */ /* 0x001fca00078ec0ff */
[----:B------:R-:W-:-:S05]  /*01a0*/  IMAD R4, R4, 0x5556, RZ ;  /* 0x0000555604047824 */ /* 0x000fca00078e02ff */
[----:B------:R-:W-:Y:S01]  /*01b0*/  SHF.R.U32.HI R8, RZ, 0x10, R4 ;  /* 0x00000010ff087819 */ /* 0x000fe20000011604 */
[----:B------:R-:W-:-:S03]  /*01c0*/  IMAD R4, R17, UR4, RZ ;  /* 0x0000000411047c24 */ /* 0x000fc6000f8e02ff */
[----:B------:R-:W-:Y:S01]  /*01d0*/  PRMT R5, R8, 0x9910, RZ ;  /* 0x0000991008057816 */ /* 0x000fe200000000ff */
[----:B------:R-:W-:Y:S02]  /*01e0*/  IMAD R4, R9, UR4, R4 ;  /* 0x0000000409047c24 */ /* 0x000fe4000f8e0204 */
[----:B------:R-:W-:Y:S01]  /*01f0*/  IMAD R13, R3, 0xc, R8 ;  /* 0x0000000c030d7824 */ /* 0x000fe200078e0208 */
[----:B------:R-:W-:Y:S02]  /*0200*/  LEA R5, R5, R5, 0x1 ;  /* 0x0000000505057211 */ /* 0x000fe400078e08ff */
[----:B------:R-:W-:Y:S01]  /*0210*/  LEA R3, R3, R4, 0x2 ;  /* 0x0000000403037211 */ /* 0x000fe200078e10ff */
[----:B------:R-:W-:Y:S01]  /*0220*/  IMAD R13, R4, 0x3, R13 ;  /* 0x00000003040d7824 */ /* 0x000fe200078e020d */
[----:B------:R-:W-:-:S03]  /*0230*/  IADD3 R5, PT, PT, RZ, -R5, RZ ;  /* 0x80000005ff057210 */ /* 0x000fc60007ffe0ff */
[----:B--2---:R-:W-:Y:S01]  /*0240*/  IMAD.WIDE.U32 R20, R3, 0x8, R20 ;  /* 0x0000000803147825 */ /* 0x004fe200078e0014 */
[----:B------:R-:W-:Y:S02]  /*0250*/  PRMT R5, R5, 0x7710, RZ ;  /* 0x0000771005057816 */ /* 0x000fe400000000ff */
[----:B------:R-:W-:Y:S02]  /*0260*/  IADD3 R15, PT, PT, R13, 0x3, RZ ;  /* 0x000000030d0f7810 */ /* 0x000fe40007ffe0ff */
[----:B------:R-:W-:-:S04]  /*0270*/  IADD3 R5, PT, PT, R5, R16, RZ ;  /* 0x0000001005057210 */ /* 0x000fc80007ffe0ff */
[----:B------:R-:W-:Y:S01]  /*0280*/  LOP3.LUT R9, R5, 0xffff, RZ, 0xc0, !PT ;  /* 0x0000ffff05097812 */ /* 0x000fe200078ec0ff */
[----:B-1----:R-:W-:-:S04]  /*0290*/  IMAD.WIDE.U32 R4, R13, 0x8, R18 ;  /* 0x000000080d047825 */ /* 0x002fc800078e0012 */
[----:B------:R-:W-:Y:S02]  /*02a0*/  IMAD R11, R2, 0x3, R9 ;  /* 0x00000003020b7824 */ /* 0x000fe400078e0209 */
[----:B------:R-:W2:Y:S01]  /*02b0*/  LDG.E.64 R2, desc[UR6][R20.64] ;  /* 0x0000000614027981 */ /* 0x000ea2000c1e1b00 */
[----:B------:R-:W-:-:S03]  /*02c0*/  IMAD.WIDE.U32 R8, R15, 0x8, R18 ;  /* 0x000000080f087825 */ /* 0x000fc600078e0012 */
[----:B------:R-:W2:Y:S01]  /*02d0*/  LDG.E.64 R4, desc[UR6][R4.64] ;  /* 0x0000000604047981 */ /* 0x000ea2000c1e1b00 */
[----:B---3--:R-:W-:Y:S01]  /*02e0*/  IMAD.WIDE.U32 R10, R11, 0x8, R6 ;  /* 0x000000080b0a7825 */ /* 0x008fe200078e0006 */
[----:B------:R-:W-:Y:S02]  /*02f0*/  IADD3 R25, PT, PT, R13, 0x6, RZ ;  /* 0x000000060d197810 */ /* 0x000fe40007ffe0ff */
[----:B------:R-:W3:Y:S04]  /*0300*/  LDG.E.64 R6, desc[UR6][R20.64+0x8] ;  /* 0x0000080614067981 */ /* 0x000ee8000c1e1b00 */
[----:B------:R-:W3:Y:S01]  /*0310*/  LDG.E.64 R8, desc[UR6][R8.64] ;  /* 0x0000000608087981 */ /* 0x000ee2000c1e1b00 */
[----:B------:R-:W-:-:S03]  /*0320*/  IMAD.WIDE.U32 R24, R25, 0x8, R18 ;  /* 0x0000000819187825 */ /* 0x000fc600078e0012 */
[----:B------:R-:W4:Y:S01]  /*0330*/  LDG.E.64 R10, desc[UR6][R10.64] ;  /* 0x000000060a0a7981 */ /* 0x000f22000c1e1b00 */
[----:B------:R-:W-:-:S03]  /*0340*/  IADD3 R23, PT, PT, R13, 0x9, RZ ;  /* 0x000000090d177810 */ /* 0x000fc60007ffe0ff */
[----:B------:R-:W5:Y:S02]  /*0350*/  LDG.E.64 R14, desc[UR6][R20.64+0x10] ;  /* 0x00001006140e7981 */ /* 0x000f64000c1e1b00 */
[----:B------:R-:W-:Y:S02]  /*0360*/  IMAD.WIDE.U32 R18, R23, 0x8, R18 ;  /* 0x0000000817127825 */ /* 0x000fe400078e0012 */
[----:B------:R-:W5:Y:S04]  /*0370*/  LDG.E.64 R12, desc[UR6][R24.64] ;  /* 0x00000006180c7981 */ /* 0x000f68000c1e1b00 */
[----:B------:R-:W5:Y:S04]  /*0380*/  LDG.E.64 R22, desc[UR6][R20.64+0x18] ;  /* 0x0000180614167981 */ /* 0x000f68000c1e1b00 */
[----:B------:R-:W5:Y:S01]  /*0390*/  LDG.E.64 R18, desc[UR6][R18.64] ;  /* 0x0000000612127981 */ /* 0x000f62000c1e1b00 */
[----:B------:R-:W-:-:S05]  /*03a0*/  IADD3 R17, PT, PT, R17, R0, RZ ;  /* 0x0000000011117210 */ /* 0x000fca0007ffe0ff */
[----:B------:R-:W-:Y:S01]  /*03b0*/  IMAD R17, R17, 0x9, R16 ;  /* 0x0000000911117824 */ /* 0x000fe200078e0210 */
[----:B--2---:R-:W-:Y:S02]  /*03c0*/  DMUL R2, R2, R4 ;  /* 0x0000000402027228 */ /* 0x004fe40000000000 */
[----:B---3--:R-:W-:-:S06]  /*03d0*/  DMUL R6, R6, R8 ;  /* 0x0000000806067228 */ /* 0x008fcc0000000000 */
[C---:B----4-:R-:W-:Y:S02]  /*03e0*/  DFMA R4, R10.reuse, R2, RZ ;  /* 0x000000020a04722b */ /* 0x050fe400000000ff */
[----:B------:R-:W0:Y:S06]  /*03f0*/  LDC.64 R2, c[0x0][0x380] ;  /* 0x0000e000ff027b82 */ /* 0x000e2c0000000a00 */
[----:B------:R-:W-:Y:S02]  /*0400*/  DFMA R4, R10, R6, R4 ;  /* 0x000000060a04722b */ /* 0x000fe40000000004 */
[----:B-----5:R-:W-:-:S02]  /*0410*/  DMUL R12, R14, R12 ;  /* 0x0000000c0e0c7228 */ /* 0x020fc40000000000 */
[----:B------:R-:W-:-:S06]  /*0420*/  DMUL R22, R22, R18 ;  /* 0x0000001216167228 */ /* 0x000fcc0000000000 */
[----:B------:R-:W-:-:S08]  /*0430*/  DFMA R4, R10, R12, R4 ;  /* 0x0000000c0a04722b */ /* 0x000fd00000000004 */
[----:B------:R-:W-:Y:S01]  /*0440*/  DFMA R4, R10, R22, R4 ;  /* 0x000000160a04722b */ /* 0x000fe20000000004 */
[----:B0-----:R-:W-:-:S06]  /*0450*/  IMAD.WIDE.U32 R2, R17, 0x8, R2 ;  /* 0x0000000811027825 */ /* 0x001fcc00078e0002 */
[----:B------:R-:W-:Y:S01]  /*0460*/  REDG.E.ADD.F64.RN.STRONG.GPU desc[UR6][R2.64], R4 ;  /* 0x00000004020079a6 */ /* 0x000fe2000c12ff06 */
[----:B------:R-:W-:Y:S05]  /*0470*/  EXIT ;  /* 0x000000000000794d */ /* 0x000fea0003800000 */
.L_x_13:
        /* <DEDUP_REMOVED lines=16> */
.L_x_29:


//--------------------- .text._Z21atom_virial_reductionIfLi256EEvPT_PKS0_i --------------------------
	.section	.text._Z21atom_virial_reductionIfLi256EEvPT_PKS0_i,"ax",@progbits
	.align	128
        .global         _Z21atom_virial_reductionIfLi256EEvPT_PKS0_i
        .type           _Z21atom_virial_reductionIfLi256EEvPT_PKS0_i,@function
        .size           _Z21atom_virial_reductionIfLi256EEvPT_PKS0_i,(.L_x_30 - _Z21atom_virial_reductionIfLi256EEvPT_PKS0_i)
        .other          _Z21atom_virial_reductionIfLi256EEvPT_PKS0_i,@"STO_CUDA_ENTRY STV_DEFAULT"
_Z21atom_virial_reductionIfLi256EEvPT_PKS0_i:
.text._Z21atom_virial_reductionIfLi256EEvPT_PKS0_i:
        /* <DEDUP_REMOVED lines=11> */
[----:B------:R1:W-:Y:S01]  /*00b0*/  STS [R4], RZ ;  /* 0x000000ff04007388 */ /* 0x0003e20000000800 */
[----:B0-----:R-:W-:-:S13]  /*00c0*/  ISETP.GE.AND P0, PT, R0, UR5, PT ;  /* 0x0000000500007c0c */ /* 0x001fda000bf06270 */
[----:B-1234-:R-:W-:Y:S05]  /*00d0*/  @P0 BRA `(.L_x_15) ;  /* 0x0000000800a80947 */ /* 0x01efea0003800000 */
[-C--:B------:R-:W-:Y:S01]  /*00e0*/  LOP3.LUT R5, RZ, R0.reuse, RZ, 0x33, !PT ;  /* 0x00000000ff057212 */ /* 0x080fe200078e33ff */
[----:B------:R-:W-:Y:S01]  /*00f0*/  BSSY.RECONVERGENT B1, `(.L_x_16) ;  /* 0x0000055000017945 */ /* 0x000fe20003800200 */
[----:B------:R-:W-:Y:S01]  /*0100*/  HFMA2 R15, -RZ, RZ, 0, 0 ;  /* 0x00000000ff0f7431 */ /* 0x000fe200000001ff */
[----:B------:R-:W-:Y:S02]  /*0110*/  MOV R10, R0 ;  /* 0x00000000000a7202 */ /* 0x000fe40000000f00 */
[----:B------:R-:W-:-:S04]  /*0120*/  IADD3 R7, PT, PT, R5, UR5, RZ ;  /* 0x0000000505077c10 */ /* 0x000fc8000fffe0ff */
[C---:B------:R-:W-:Y:S02]  /*0130*/  ISETP.GE.U32.AND P1, PT, R7.reuse, 0xf00, PT ;  /* 0x00000f000700780c */ /* 0x040fe40003f26070 */
[----:B------:R-:W-:-:S04]  /*0140*/  LEA.HI R5, R7, 0x1, RZ, 0x18 ;  /* 0x0000000107057811 */ /* 0x000fc800078fc0ff */
[----:B------:R-:W-:-:S04]  /*0150*/  LOP3.LUT R6, R5, 0xf, RZ, 0xc0, !PT ;  /* 0x0000000f05067812 */ /* 0x000fc800078ec0ff */
[----:B------:R-:W-:-:S03]  /*0160*/  ISETP.NE.AND P0, PT, R6, RZ, PT ;  /* 0x000000ff0600720c */ /* 0x000fc60003f05270 */
[----:B------:R-:W-:Y:S10]  /*0170*/  @!P1 BRA `(.L_x_17) ;  /* 0x0000000400309947 */ /* 0x000ff40003800000 */
[----:B------:R-:W-:Y:S01]  /*0180*/  IMAD R7, R3, UR5, R0 ;  /* 0x0000000503077c24 */ /* 0x000fe2000f8e0200 */
[----:B------:R-:W-:Y:S02]  /*0190*/  LOP3.LUT R11, R5, 0x1fffff0, RZ, 0xc0, !PT ;  /* 0x01fffff0050b7812 */ /* 0x000fe400078ec0ff */
[----:B------:R-:W-:Y:S01]  /*01a0*/  MOV R15, RZ ;  /* 0x000000ff000f7202 */ /* 0x000fe20000000f00 */
[----:B------:R-:W-:Y:S01]  /*01b0*/  IMAD R7, R7, 0x9, R2 ;  /* 0x0000000907077824 */ /* 0x000fe200078e0202 */
[----:B------:R-:W-:Y:S02]  /*01c0*/  MOV R10, R0 ;  /* 0x00000000000a7202 */ /* 0x000fe40000000f00 */
[----:B------:R-:W-:Y:S02]  /*01d0*/  IADD3 R11, PT, PT, -R11, RZ, RZ ;  /* 0x000000ff0b0b7210 */ /* 0x000fe40007ffe1ff */
[----:B------:R-:W-:-:S07]  /*01e0*/  IADD3 R7, PT, PT, R7, 0x4800, RZ ;  /* 0x0000480007077810 */ /* 0x000fce0007ffe0ff */
.L_x_18:
[----:B------:R-:W0:Y:S01]  /*01f0*/  LDC.64 R12, c[0x0][0x388] ;  /* 0x0000e200ff0c7b82 */ /* 0x000e220000000a00 */
[C---:B------:R-:W-:Y:S02]  /*0200*/  IADD3 R19, PT, PT, R7.reuse, -0x4800, RZ ;  /* 0xffffb80007137810 */ /* 0x040fe40007ffe0ff */
[----:B------:R-:W-:-:S03]  /*0210*/  IADD3 R21, PT, PT, R7, -0x3f00, RZ ;  /* 0xffffc10007157810 */ /* 0x000fc60007ffe0ff */
[----:B0-----:R-:W-:-:S04]  /*0220*/  IMAD.WIDE.U32 R18, R19, 0x4, R12 ;  /* 0x0000000413127825 */ /* 0x001fc800078e000c */
[----:B------:R-:W-:Y:S01]  /*0230*/  IMAD.WIDE.U32 R20, R21, 0x4, R12 ;  /* 0x0000000415147825 */ /* 0x000fe200078e000c */
[----:B------:R-:W2:Y:S04]  /*0240*/  LDG.E R14, desc[UR6][R18.64] ;  /* 0x00000006120e7981 */ /* 0x000ea8000c1e1900 */
[----:B------:R0:W3:Y:S01]  /*0250*/  LDG.E R9, desc[UR6][R20.64] ;  /* 0x0000000614097981 */ /* 0x0000e2000c1e1900 */
[C---:B------:R-:W-:Y:S02]  /*0260*/  IADD3 R25, PT, PT, R7.reuse, -0x3600, RZ ;  /* 0xffffca0007197810 */ /* 0x040fe40007ffe0ff */
[----:B------:R-:W-:-:S03]  /*0270*/  IADD3 R17, PT, PT, R7, -0x2d00, RZ ;  /* 0xffffd30007117810 */ /* 0x000fc60007ffe0ff */
[----:B------:R-:W-:Y:S01]  /*0280*/  IMAD.WIDE.U32 R24, R25, 0x4, R12 ;  /* 0x0000000419187825 */ /* 0x000fe200078e000c */
[----:B------:R-:W-:-:S03]  /*0290*/  IADD3 R23, PT, PT, R7, -0x2400, RZ ;  /* 0xffffdc0007177810 */ /* 0x000fc60007ffe0ff */
[--C-:B------:R-:W-:Y:S01]  /*02a0*/  IMAD.WIDE.U32 R16, R17, 0x4, R12.reuse ;  /* 0x0000000411107825 */ /* 0x100fe200078e000c */
[----:B------:R-:W4:Y:S01]  /*02b0*/  LDG.E R8, desc[UR6][R24.64] ;  /* 0x0000000618087981 */ /* 0x000f22000c1e1900 */
[C---:B------:R-:W-:Y:S02]  /*02c0*/  IADD3 R27, PT, PT, R7.reuse, -0x1b00, RZ ;  /* 0xffffe500071b7810 */ /* 0x040fe40007ffe0ff */
[----:B------:R-:W-:Y:S01]  /*02d0*/  IADD3 R28, PT, PT, R7, -0x900, RZ ;  /* 0xfffff700071c7810 */ /* 0x000fe20007ffe0ff */
[--C-:B------:R-:W-:Y:S01]  /*02e0*/  IMAD.WIDE.U32 R22, R23, 0x4, R12.reuse ;  /* 0x0000000417167825 */ /* 0x100fe200078e000c */
[----:B------:R1:W5:Y:S01]  /*02f0*/  LDG.E R29, desc[UR6][R16.64] ;  /* 0x00000006101d7981 */ /* 0x000362000c1e1900 */
[----:B------:R-:W-:Y:S02]  /*0300*/  IADD3 R26, PT, PT, R7, -0x1200, RZ ;  /* 0xffffee00071a7810 */ /* 0x000fe40007ffe0ff */
[----:B0-----:R-:W-:-:S04]  /*0310*/  IMAD.WIDE.U32 R20, R27, 0x4, R12 ;  /* 0x000000041b147825 */ /* 0x001fc800078e000c */
[--C-:B-1----:R-:W-:Y:S01]  /*0320*/  IMAD.WIDE.U32 R16, R28, 0x4, R12.reuse ;  /* 0x000000041c107825 */ /* 0x102fe200078e000c */
[----:B------:R-:W5:Y:S04]  /*0330*/  LDG.E R27, desc[UR6][R20.64] ;  /* 0x00000006141b7981 */ /* 0x000f68000c1e1900 */
[----:B------:R0:W5:Y:S01]  /*0340*/  LDG.E R28, desc[UR6][R22.64] ;  /* 0x00000006161c7981 */ /* 0x000162000c1e1900 */
[--C-:B------:R-:W-:Y:S01]  /*0350*/  IMAD.WIDE.U32 R18, R26, 0x4, R12.reuse ;  /* 0x000000041a127825 */ /* 0x100fe200078e000c */
[C---:B------:R-:W-:Y:S02]  /*0360*/  IADD3 R24, PT, PT, R7.reuse, 0x900, RZ ;  /* 0x0000090007187810 */ /* 0x040fe40007ffe0ff */
[----:B------:R1:W5:Y:S04]  /*0370*/  LDG.E R25, desc[UR6][R16.64] ;  /* 0x0000000610197981 */ /* 0x000368000c1e1900 */
[----:B------:R-:W5:Y:S01]  /*0380*/  LDG.E R26, desc[UR6][R18.64] ;  /* 0x00000006121a7981 */ /* 0x000f62000c1e1900 */
[----:B0-----:R-:W-:-:S04]  /*0390*/  IMAD.WIDE.U32 R22, R7, 0x4, R12 ;  /* 0x0000000407167825 */ /* 0x001fc800078e000c */
[--C-:B------:R-:W-:Y:S01]  /*03a0*/  IMAD.WIDE.U32 R20, R24, 0x4, R12.reuse ;  /* 0x0000000418147825 */ /* 0x100fe200078e000c */
[----:B-1----:R-:W-:Y:S01]  /*03b0*/  IADD3 R17, PT, PT, R7, 0x1200, RZ ;  /* 0x0000120007117810 */ /* 0x002fe20007ffe0ff */
[----:B------:R-:W5:Y:S04]  /*03c0*/  LDG.E R24, desc[UR6][R22.64] ;  /* 0x0000000616187981 */ /* 0x000f68000c1e1900 */
[----:B------:R0:W5:Y:S01]  /*03d0*/  LDG.E R19, desc[UR6][R20.64] ;  /* 0x0000000614137981 */ /* 0x000162000c1e1900 */
[----:B------:R-:W-:-:S05]  /*03e0*/  IMAD.WIDE.U32 R16, R17, 0x4, R12 ;  /* 0x0000000411107825 */ /* 0x000fca00078e000c */
[----:B------:R1:W5:Y:S01]  /*03f0*/  LDG.E R18, desc[UR6][R16.64] ;  /* 0x0000000610127981 */ /* 0x000362000c1e1900 */
[----:B0-----:R-:W-:-:S05]  /*0400*/  IADD3 R21, PT, PT, R7, 0x2400, RZ ;  /* 0x0000240007157810 */ /* 0x001fca0007ffe0ff */
[----:B-1----:R-:W-:Y:S01]  /*0410*/  IMAD.WIDE.U32 R16, R21, 0x4, R12 ;  /* 0x0000000415107825 */ /* 0x002fe200078e000c */
[C---:B------:R-:W-:Y:S02]  /*0420*/  IADD3 R21, PT, PT, R7.reuse, 0x2d00, RZ ;  /* 0x00002d0007157810 */ /* 0x040fe40007ffe0ff */
[----:B------:R-:W-:-:S03]  /*0430*/  IADD3 R23, PT, PT, R7, 0x3600, RZ ;  /* 0x0000360007177810 */ /* 0x000fc60007ffe0ff */
[--C-:B------:R-:W-:Y:S01]  /*0440*/  IMAD.WIDE.U32 R20, R21, 0x4, R12.reuse ;  /* 0x0000000415147825 */ /* 0x100fe200078e000c */
[----:B------:R-:W5:Y:S03]  /*0450*/  LDG.E R16, desc[UR6][R16.64] ;  /* 0x0000000610107981 */ /* 0x000f66000c1e1900 */
[----:B------:R-:W-:Y:S02]  /*0460*/  IMAD.WIDE.U32 R22, R23, 0x4, R12 ;  /* 0x0000000417167825 */ /* 0x000fe400078e000c */
[----:B------:R-:W5:Y:S04]  /*0470*/  LDG.E R20, desc[UR6][R20.64] ;  /* 0x0000000614147981 */ /* 0x000f68000c1e1900 */
[----:B------:R-:W5:Y:S01]  /*0480*/  LDG.E R22, desc[UR6][R22.64] ;  /* 0x0000000616167981 */ /* 0x000f62000c1e1900 */
[----:B--2---:R-:W-:Y:S01]  /*0490*/  FADD R14, R14, R15 ;  /* 0x0000000f0e0e7221 */ /* 0x004fe20000000000 */
[----:B------:R-:W-:-:S03]  /*04a0*/  IADD3 R15, PT, PT, R7, 0x1b00, RZ ;  /* 0x00001b00070f7810 */ /* 0x000fc60007ffe0ff */
[----:B---3--:R-:W-:Y:S02]  /*04b0*/  FADD R9, R14, R9 ;  /* 0x000000090e097221 */ /* 0x008fe40000000000 */
[----:B------:R-:W-:-:S06]  /*04c0*/  IMAD.WIDE.U32 R14, R15, 0x4, R12 ;  /* 0x000000040f0e7825 */ /* 0x000fcc00078e000c */
[----:B------:R0:W2:Y:S02]  /*04d0*/  LDG.E R14, desc[UR6][R14.64] ;  /* 0x000000060e0e7981 */ /* 0x0000a4000c1e1900 */
[----:B0-----:R-:W-:-:S05]  /*04e0*/  IADD3 R15, PT, PT, R7, 0x3f00, RZ ;  /* 0x00003f00070f7810 */ /* 0x001fca0007ffe0ff */
[----:B------:R-:W-:-:S06]  /*04f0*/  IMAD.WIDE.U32 R12, R15, 0x4, R12 ;  /* 0x000000040f0c7825 */ /* 0x000fcc00078e000c */
[----:B------:R-:W3:Y:S01]  /*0500*/  LDG.E R12, desc[UR6][R12.64] ;  /* 0x000000060c0c7981 */ /* 0x000ee2000c1e1900 */
[----:B----4-:R-:W-:-:S04]  /*0510*/  FADD R8, R9, R8 ;  /* 0x0000000809087221 */ /* 0x010fc80000000000 */
[----:B-----5:R-:W-:-:S04]  /*0520*/  FADD R29, R8, R29 ;  /* 0x0000001d081d7221 */ /* 0x020fc80000000000 */
[----:B------:R-:W-:-:S04]  /*0530*/  FADD R28, R29, R28 ;  /* 0x0000001c1d1c7221 */ /* 0x000fc80000000000 */
[----:B------:R-:W-:-:S04]  /*0540*/  FADD R27, R28, R27 ;  /* 0x0000001b1c1b7221 */ /* 0x000fc80000000000 */
[----:B------:R-:W-:-:S04]  /*0550*/  FADD R26, R27, R26 ;  /* 0x0000001a1b1a7221 */ /* 0x000fc80000000000 */
[----:B------:R-:W-:-:S04]  /*0560*/  FADD R25, R26, R25 ;  /* 0x000000191a197221 */ /* 0x000fc80000000000 */
[----:B------:R-:W-:-:S04]  /*0570*/  FADD R24, R25, R24 ;  /* 0x0000001819187221 */ /* 0x000fc80000000000 */
[----:B------:R-:W-:Y:S01]  /*0580*/  FADD R19, R24, R19 ;  /* 0x0000001318137221 */ /* 0x000fe20000000000 */
[----:B------:R-:W-:-:S03]  /*0590*/  IADD3 R11, PT, PT, R11, 0x10, RZ ;  /* 0x000000100b0b7810 */ /* 0x000fc60007ffe0ff */
[----:B------:R-:W-:Y:S01]  /*05a0*/  FADD R19, R19, R18 ;  /* 0x0000001213137221 */ /* 0x000fe20000000000 */
[----:B------:R-:W-:Y:S02]  /*05b0*/  ISETP.NE.AND P1, PT, R11, RZ, PT ;  /* 0x000000ff0b00720c */ /* 0x000fe40003f25270 */
[----:B------:R-:W-:Y:S02]  /*05c0*/  IADD3 R10, PT, PT, R10, 0x1000, RZ ;  /* 0x000010000a0a7810 */ /* 0x000fe40007ffe0ff */
[----:B------:R-:W-:Y:S01]  /*05d0*/  IADD3 R7, PT, PT, R7, 0x9000, RZ ;  /* 0x0000900007077810 */ /* 0x000fe20007ffe0ff */
[----:B--2---:R-:W-:-:S04]  /*05e0*/  FADD R19, R19, R14 ;  /* 0x0000000e13137221 */ /* 0x004fc80000000000 */
[----:B------:R-:W-:-:S04]  /*05f0*/  FADD R19, R19, R16 ;  /* 0x0000001013137221 */ /* 0x000fc80000000000 */
[----:B------:R-:W-:-:S04]  /*0600*/  FADD R19, R19, R20 ;  /* 0x0000001413137221 */ /* 0x000fc80000000000 */
[----:B------:R-:W-:-:S04]  /*0610*/  FADD R19, R19, R22 ;  /* 0x0000001613137221 */ /* 0x000fc80000000000 */
[----:B---3--:R-:W-:Y:S01]  /*0620*/  FADD R15, R19, R12 ;  /* 0x0000000c130f7221 */ /* 0x008fe20000000000 */
[----:B------:R-:W-:Y:S06]  /*0630*/  @P1 BRA `(.L_x_18) ;  /* 0xfffffff800ec1947 */ /* 0x000fec000383ffff */
.L_x_17:
[----:B------:R-:W-:Y:S05]  /*0640*/  BSYNC.RECONVERGENT B1 ;  /* 0x0000000000017941 */ /* 0x000fea0003800200 */
.L_x_16:
        /* <DEDUP_REMOVED lines=10> */
[C---:B------:R-:W-:Y:S02]  /*06f0*/  IADD3 R21, PT, PT, R11.reuse, 0x900, RZ ;  /* 0x000009000b157810 */ /* 0x040fe40007ffe0ff */
[C---:B------:R-:W-:Y:S02]  /*0700*/  IADD3 R19, PT, PT, R11.reuse, 0x1200, RZ ;  /* 0x000012000b137810 */ /* 0x040fe40007ffe0ff */
[C---:B------:R-:W-:Y:S01]  /*0710*/  IADD3 R9, PT, PT, R11.reuse, 0x1b00, RZ ;  /* 0x00001b000b097810 */ /* 0x040fe20007ffe0ff */
[----:B0-----:R-:W-:-:S04]  /*0720*/  IMAD.WIDE.U32 R16, R11, 0x4, R6 ;  /* 0x000000040b107825 */ /* 0x001fc800078e0006 */
[--C-:B------:R-:W-:Y:S01]  /*0730*/  IMAD.WIDE.U32 R20, R21, 0x4, R6.reuse ;  /* 0x0000000415147825 */ /* 0x100fe200078e0006 */
[----:B------:R0:W2:Y:S03]  /*0740*/  LDG.E R14, desc[UR6][R16.64] ;  /* 0x00000006100e7981 */ /* 0x0000a6000c1e1900 */
[--C-:B------:R-:W-:Y:S01]  /*0750*/  IMAD.WIDE.U32 R18, R19, 0x4, R6.reuse ;  /* 0x0000000413127825 */ /* 0x100fe200078e0006 */
[----:B------:R1:W3:Y:S01]  /*0760*/  LDG.E R22, desc[UR6][R20.64] ;  /* 0x0000000614167981 */ /* 0x0002e2000c1e1900 */
[----:B------:R-:W-:Y:S02]  /*0770*/  IADD3 R13, PT, PT, R11, 0x2400, RZ ;  /* 0x000024000b0d7810 */ /* 0x000fe40007ffe0ff */
[--C-:B------:R-:W-:Y:S01]  /*0780*/  IMAD.WIDE.U32 R8, R9, 0x4, R6.reuse ;  /* 0x0000000409087825 */ /* 0x100fe200078e0006 */
[----:B------:R-:W-:Y:S01]  /*0790*/  IADD3 R25, PT, PT, R11, 0x2d00, RZ ;  /* 0x00002d000b197810 */ /* 0x000fe20007ffe0ff */
[----:B------:R-:W4:Y:S02]  /*07a0*/  LDG.E R18, desc[UR6][R18.64] ;  /* 0x0000000612127981 */ /* 0x000f24000c1e1900 */
[--C-:B------:R-:W-:Y:S01]  /*07b0*/  IMAD.WIDE.U32 R12, R13, 0x4, R6.reuse ;  /* 0x000000040d0c7825 */ /* 0x100fe200078e0006 */
[----:B------:R-:W-:Y:S01]  /*07c0*/  IADD3 R27, PT, PT, R11, 0x3600, RZ ;  /* 0x000036000b1b7810 */ /* 0x000fe20007ffe0ff */
[----:B------:R-:W5:Y:S02]  /*07d0*/  LDG.E R8, desc[UR6][R8.64] ;  /* 0x0000000608087981 */ /* 0x000f64000c1e1900 */
[--C-:B0-----:R-:W-:Y:S01]  /*07e0*/  IMAD.WIDE.U32 R16, R25, 0x4, R6.reuse ;  /* 0x0000000419107825 */ /* 0x101fe200078e0006 */
[----:B------:R-:W-:Y:S01]  /*07f0*/  IADD3 R11, PT, PT, R11, 0x3f00, RZ ;  /* 0x00003f000b0b7810 */ /* 0x000fe20007ffe0ff */
[----:B------:R-:W5:Y:S02]  /*0800*/  LDG.E R12, desc[UR6][R12.64] ;  /* 0x000000060c0c7981 */ /* 0x000f64000c1e1900 */
[----:B-1----:R-:W-:-:S02]  /*0810*/  IMAD.WIDE.U32 R20, R27, 0x4, R6 ;  /* 0x000000041b147825 */ /* 0x002fc400078e0006 */
[----:B------:R-:W5:Y:S02]  /*0820*/  LDG.E R17, desc[UR6][R16.64] ;  /* 0x0000000610117981 */ /* 0x000f64000c1e1900 */
[----:B------:R-:W-:Y:S02]  /*0830*/  IMAD.WIDE.U32 R6, R11, 0x4, R6 ;  /* 0x000000040b067825 */ /* 0x000fe400078e0006 */
[----:B------:R-:W5:Y:S04]  /*0840*/  LDG.E R21, desc[UR6][R20.64] ;  /* 0x0000000614157981 */ /* 0x000f68000c1e1900 */
[----:B------:R-:W5:Y:S01]  /*0850*/  LDG.E R7, desc[UR6][R6.64] ;  /* 0x0000000606077981 */ /* 0x000f62000c1e1900 */
[----:B------:R-:W-:Y:S01]  /*0860*/  IADD3 R10, PT, PT, R10, 0x800, RZ ;  /* 0x000008000a0a7810 */ /* 0x000fe20007ffe0ff */
[----:B--2---:R-:W-:-:S04]  /*0870*/  FADD R15, R15, R14 ;  /* 0x0000000e0f0f7221 */ /* 0x004fc80000000000 */
[----:B---3--:R-:W-:-:S04]  /*0880*/  FADD R15, R15, R22 ;  /* 0x000000160f0f7221 */ /* 0x008fc80000000000 */
[----:B----4-:R-:W-:-:S04]  /*0890*/  FADD R15, R15, R18 ;  /* 0x000000120f0f7221 */ /* 0x010fc80000000000 */
[----:B-----5:R-:W-:-:S04]  /*08a0*/  FADD R15, R15, R8 ;  /* 0x000000080f0f7221 */ /* 0x020fc80000000000 */
[----:B------:R-:W-:-:S04]  /*08b0*/  FADD R12, R15, R12 ;  /* 0x0000000c0f0c7221 */ /* 0x000fc80000000000 */
[----:B------:R-:W-:-:S04]  /*08c0*/  FADD R12, R12, R17 ;  /* 0x000000110c0c7221 */ /* 0x000fc80000000000 */
[----:B------:R-:W-:-:S04]  /*08d0*/  FADD R12, R12, R21 ;  /* 0x000000150c0c7221 */ /* 0x000fc80000000000 */
[----:B------:R-:W-:-:S07]  /*08e0*/  FADD R15, R12, R7 ;  /* 0x000000070c0f7221 */ /* 0x000fce0000000000 */
.L_x_22:
[----:B------:R-:W-:Y:S05]  /*08f0*/  BSYNC.RECONVERGENT B2 ;  /* 0x0000000000027941 */ /* 0x000fea0003800200 */
.L_x_21:
        /* <DEDUP_REMOVED lines=10> */
[C---:B------:R-:W-:Y:S01]  /*09a0*/  IADD3 R17, PT, PT, R11.reuse, 0x1200, RZ ;  /* 0x000012000b117810 */ /* 0x040fe20007ffe0ff */
[C---:B0-----:R-:W-:Y:S01]  /*09b0*/  IMAD.WIDE.U32 R12, R11.reuse, 0x4, R6 ;  /* 0x000000040b0c7825 */ /* 0x041fe200078e0006 */
[----:B------:R-:W-:-:S03]  /*09c0*/  IADD3 R11, PT, PT, R11, 0x1b00, RZ ;  /* 0x00001b000b0b7810 */ /* 0x000fc60007ffe0ff */
[--C-:B------:R-:W-:Y:S02]  /*09d0*/  IMAD.WIDE.U32 R8, R9, 0x4, R6.reuse ;  /* 0x0000000409087825 */ /* 0x100fe400078e0006 */
[----:B------:R-:W2:Y:S02]  /*09e0*/  LDG.E R12, desc[UR6][R12.64] ;  /* 0x000000060c0c7981 */ /* 0x000ea4000c1e1900 */
[--C-:B------:R-:W-:Y:S02]  /*09f0*/  IMAD.WIDE.U32 R16, R17, 0x4, R6.reuse ;  /* 0x0000000411107825 */ /* 0x100fe400078e0006 */
[----:B------:R-:W3:Y:S02]  /*0a00*/  LDG.E R8, desc[UR6][R8.64] ;  /* 0x0000000608087981 */ /* 0x000ee4000c1e1900 */
[----:B------:R-:W-:Y:S02]  /*0a10*/  IMAD.WIDE.U32 R6, R11, 0x4, R6 ;  /* 0x000000040b067825 */ /* 0x000fe400078e0006 */
[----:B------:R-:W4:Y:S04]  /*0a20*/  LDG.E R16, desc[UR6][R16.64] ;  /* 0x0000000610107981 */ /* 0x000f28000c1e1900 */
[----:B------:R-:W5:Y:S01]  /*0a30*/  LDG.E R6, desc[UR6][R6.64] ;  /* 0x0000000606067981 */ /* 0x000f62000c1e1900 */
[----:B------:R-:W-:Y:S01]  /*0a40*/  IADD3 R10, PT, PT, R10, 0x400, RZ ;  /* 0x000004000a0a7810 */ /* 0x000fe20007ffe0ff */
[----:B--2---:R-:W-:-:S04]  /*0a50*/  FADD R15, R15, R12 ;  /* 0x0000000c0f0f7221 */ /* 0x004fc80000000000 */
[----:B---3--:R-:W-:-:S04]  /*0a60*/  FADD R15, R15, R8 ;  /* 0x000000080f0f7221 */ /* 0x008fc80000000000 */
[----:B----4-:R-:W-:-:S04]  /*0a70*/  FADD R15, R15, R16 ;  /* 0x000000100f0f7221 */ /* 0x010fc80000000000 */
[----:B-----5:R-:W-:-:S07]  /*0a80*/  FADD R15, R15, R6 ;  /* 0x000000060f0f7221 */ /* 0x020fce0000000000 */
.L_x_24:
[----:B------:R-:W-:Y:S05]  /*0a90*/  BSYNC.RECONVERGENT B2 ;  /* 0x0000000000027941 */ /* 0x000fea0003800200 */
.L_x_23:
[----:B------:R-:W-:Y:S05]  /*0aa0*/  @!P1 BRA `(.L_x_20) ;  /* 0x00000000002c9947 */ /* 0x000fea0003800000 */
[----:B------:R-:W0:Y:S01]  /*0ab0*/  LDC.64 R8, c[0x0][0x388] ;  /* 0x0000e200ff087b82 */ /* 0x000e220000000a00 */
[----:B------:R-:W-:Y:S01]  /*0ac0*/  IMAD R7, R3, UR5, R10 ;  /* 0x0000000503077c24 */ /* 0x000fe2000f8e020a */
[----:B------:R-:W-:-:S03]  /*0ad0*/  IADD3 R10, PT, PT, -R5, RZ, RZ ;  /* 0x000000ff050a7210 */ /* 0x000fc60007ffe1ff */
[----:B------:R-:W-:-:S07]  /*0ae0*/  IMAD R5, R7, 0x9, R2 ;  /* 0x0000000907057824 */ /* 0x000fce00078e0202 */
.L_x_25:
[----:B0-----:R-:W-:-:S06]  /*0af0*/  IMAD.WIDE.U32 R6, R5, 0x4, R8 ;  /* 0x0000000405067825 */ /* 0x001fcc00078e0008 */
[----:B------:R-:W2:Y:S01]  /*0b00*/  LDG.E R6, desc[UR6][R6.64] ;  /* 0x0000000606067981 */ /* 0x000ea2000c1e1900 */
[----:B------:R-:W-:Y:S02]  /*0b10*/  IADD3 R10, PT, PT, R10, 0x1, RZ ;  /* 0x000000010a0a7810 */ /* 0x000fe40007ffe0ff */
[----:B------:R-:W-:Y:S02]  /*0b20*/  IADD3 R5, PT, PT, R5, 0x900, RZ ;  /* 0x0000090005057810 */ /* 0x000fe40007ffe0ff */
[----:B------:R-:W-:Y:S01]  /*0b30*/  ISETP.NE.AND P0, PT, R10, RZ, PT ;  /* 0x000000ff0a00720c */ /* 0x000fe20003f05270 */
[----:B--2---:R-:W-:-:S12]  /*0b40*/  FADD R15, R6, R15 ;  /* 0x0000000f060f7221 */ /* 0x004fd80000000000 */
[----:B------:R-:W-:Y:S05]  /*0b50*/  @P0 BRA `(.L_x_25) ;  /* 0xfffffffc00e40947 */ /* 0x000fea000383ffff */
.L_x_20:
[----:B------:R-:W-:Y:S05]  /*0b60*/  BSYNC.RECONVERGENT B1 ;  /* 0x0000000000017941 */ /* 0x000fea0003800200 */
.L_x_19:
[----:B------:R0:W-:Y:S02]  /*0b70*/  STS [R4], R15 ;  /* 0x0000000f04007388 */ /* 0x0001e40000000800 */
.L_x_15:
[----:B------:R-:W-:Y:S05]  /*0b80*/  BSYNC.RECONVERGENT B0 ;  /* 0x0000000000007941 */ /* 0x000fea0003800200 */
.L_x_14:
[----:B------:R-:W-:Y:S01]  /*0b90*/  BAR.SYNC.DEFER_BLOCKING 0x0 ;  /* 0x0000000000007b1d */ /* 0x000fe20000010000 */
[C---:B------:R-:W-:Y:S02]  /*0ba0*/  ISETP.GT.U32.AND P1, PT, R0.reuse, 0x7f, PT ;  /* 0x0000007f0000780c */ /* 0x040fe40003f24070 */
[----:B------:R-:W-:-:S11]  /*0bb0*/  ISETP.GT.U32.AND P0, PT, R0, 0x3f, PT ;  /* 0x0000003f0000780c */ /* 0x000fd60003f04070 */
[----:B------:R-:W-:Y:S04]  /*0bc0*/  @!P1 LDS R5, [R4+0x200] ;  /* 0x0002000004059984 */ /* 0x000fe80000000800 */
[----:B------:R-:W1:Y:S02]  /*0bd0*/  @!P1 LDS R6, [R4] ;  /* 0x0000000004069984 */ /* 0x000e640000000800 */
[----:B-1----:R-:W-:-:S05]  /*0be0*/  @!P1 FADD R5, R5, R6 ;  /* 0x0000000605059221 */ /* 0x002fca0000000000 */
[----:B------:R-:W-:Y:S01]  /*0bf0*/  @!P1 STS [R4], R5 ;  /* 0x0000000504009388 */ /* 0x000fe20000000800 */
[----:B------:R-:W-:Y:S01]  /*0c00*/  BAR.SYNC.DEFER_BLOCKING 0x0 ;  /* 0x0000000000007b1d */ /* 0x000fe20000010000 */
[----:B------:R-:W-:-:S05]  /*0c10*/  ISETP.GT.U32.AND P1, PT, R0, 0x1f, PT ;  /* 0x0000001f0000780c */ /* 0x000fca0003f24070 */
        /* <DEDUP_REMOVED lines=29> */
[----:B------:R-:W-:-:S05]  /*0df0*/  ISETP.NE.AND P0, PT, R0, RZ, PT ;  /* 0x000000ff0000720c */ /* 0x000fca0003f05270 */
[----:B------:R-:W-:Y:S04]  /*0e00*/  @!P1 LDS R5, [R4+0x8] ;  /* 0x0000080004059984 */ /* 0x000fe80000000800 */
[----:B------:R-:W1:Y:S02]  /*0e10*/  @!P1 LDS R6, [R4] ;  /* 0x0000000004069984 */ /* 0x000e640000000800 */
[----:B-1----:R-:W-:-:S05]  /*0e20*/  @!P1 FADD R5, R5, R6 ;  /* 0x0000000605059221 */ /* 0x002fca0000000000 */
[----:B------:R-:W-:Y:S01]  /*0e30*/  @!P1 STS [R4], R5 ;  /* 0x0000000504009388 */ /* 0x000fe20000000800 */
[----:B------:R-:W-:Y:S06]  /*0e40*/  BAR.SYNC.DEFER_BLOCKING 0x0 ;  /* 0x0000000000007b1d */ /* 0x000fec0000010000 */
[----:B------:R-:W-:Y:S04]  /*0e50*/  @!P0 LDS R0, [UR4+0x4] ;  /* 0x00000404ff008984 */ /* 0x000fe80008000800 */
[----:B------:R-:W1:Y:S02]  /*0e60*/  @!P0 LDS R7, [R4] ;  /* 0x0000000004078984 */ /* 0x000e640000000800 */
[----:B-1----:R-:W-:-:S05]  /*0e70*/  @!P0 FADD R7, R0, R7 ;  /* 0x0000000700078221 */ /* 0x002fca0000000000 */
[----:B------:R1:W-:Y:S01]  /*0e80*/  @!P0 STS [R4], R7 ;  /* 0x0000000704008388 */ /* 0x0003e20000000800 */
[----:B------:R-:W-:Y:S06]  /*0e90*/  BAR.SYNC.DEFER_BLOCKING 0x0 ;  /* 0x0000000000007b1d */ /* 0x000fec0000010000 */
[----:B------:R-:W-:Y:S05]  /*0ea0*/  @P0 EXIT ;  /* 0x000000000000094d */ /* 0x000fea0003800000 */
[----:B-1----:R-:W1:Y:S01]  /*0eb0*/  LDS R7, [UR4] ;  /* 0x00000004ff077984 */ /* 0x002e620008000800 */
[----:B0-----:R-:W0:Y:S01]  /*0ec0*/  LDC.64 R4, c[0x0][0x380] ;  /* 0x0000e000ff047b82 */ /* 0x001e220000000a00 */
[----:B------:R-:W-:-:S04]  /*0ed0*/  IMAD R3, R3, 0x9, R2 ;  /* 0x0000000903037824 */ /* 0x000fc800078e0202 */
[----:B0-----:R-:W-:-:S05]  /*0ee0*/  IMAD.WIDE.U32 R2, R3, 0x4, R4 ;  /* 0x0000000403027825 */ /* 0x001fca00078e0004 */
[----:B-1----:R-:W-:Y:S01]  /*0ef0*/  STG.E desc[UR6][R2.64], R7 ;  /* 0x0000000702007986 */ /* 0x002fe2000c101906 */
[----:B------:R-:W-:Y:S05]  /*0f00*/  EXIT ;  /* 0x000000000000794d */ /* 0x000fea0003800000 */
.L_x_26:
        /* <DEDUP_REMOVED lines=15> */
.L_x_30:


//--------------------- .text._Z28virial_deriv_wrt_neighbors_aIfEvPT_PKS0_S3_S3_PKiii --------------------------
	.section	.text._Z28virial_deriv_wrt_neighbors_aIfEvPT_PKS0_S3_S3_PKiii,"ax",@progbits
	.align	128
        .global         _Z28virial_deriv_wrt_neighbors_aIfEvPT_PKS0_S3_S3_PKiii
        .type           _Z28virial_deriv_wrt_neighbors_aIfEvPT_PKS0_S3_S3_PKiii,@function
        .size           _Z28virial_deriv_wrt_neighbors_aIfEvPT_PKS0_S3_S3_PKiii,(.L_x_31 - _Z28virial_deriv_wrt_neighbors_aIfEvPT_PKS0_S3_S3_PKiii)
        .other          _Z28virial_deriv_wrt_neighbors_aIfEvPT_PKS0_S3_S3_PKiii,@"STO_CUDA_ENTRY STV_DEFAULT"
_Z28virial_deriv_wrt_neighbors_aIfEvPT_PKS0_S3_S3_PKiii:
.text._Z28virial_deriv_wrt_neighbors_aIfEvPT_PKS0_S3_S3_PKiii:
        /* <DEDUP_REMOVED lines=23> */
[----:B------:R-:W2:Y:S01]  /*0170*/  LDC.64 R8, c[0x0][0x398] ;  /* 0x0000e600ff087b82 */ /* 0x000ea20000000a00 */
[----:B0-----:R-:W-:-:S05]  /*0180*/  LOP3.LUT R2, R5, 0xffff, RZ, 0xc0, !PT ;  /* 0x0000ffff05027812 */ /* 0x001fca00078ec0ff */
[----:B------:R-:W-:-:S05]  /*0190*/  IMAD R2, R2, 0x5556, RZ ;  /* 0x0000555602027824 */ /* 0x000fca00078e02ff */
[----:B------:R-:W-:Y:S02]  /*01a0*/  SHF.R.U32.HI R13, RZ, 0x10, R2 ;  /* 0x00000010ff0d7819 */ /* 0x000fe40000011602 */
[----:B------:R-:W0:Y:S02]  /*01b0*/  LDC.64 R2, c[0x0][0x390] ;  /* 0x0000e400ff027b82 */ /* 0x000e240000000a00 */
[----:B------:R-:W-:-:S04]  /*01c0*/  PRMT R12, R13, 0x9910, RZ ;  /* 0x000099100d0c7816 */ /* 0x000fc800000000ff */
[----:B------:R-:W-:-:S04]  /*01d0*/  LEA R12, R12, R12, 0x1 ;  /* 0x0000000c0c0c7211 */ /* 0x000fc800078e08ff */
[----:B------:R-:W-:Y:S01]  /*01e0*/  IADD3 R14, PT, PT, RZ, -R12, RZ ;  /* 0x8000000cff0e7210 */ /* 0x000fe20007ffe0ff */
[----:B------:R-:W-:-:S03]  /*01f0*/  IMAD R12, R4, UR4, RZ ;  /* 0x00000004040c7c24 */ /* 0x000fc6000f8e02ff */
[----:B------:R-:W-:Y:S01]  /*0200*/  PRMT R14, R14, 0x7710, RZ ;  /* 0x000077100e0e7816 */ /* 0x000fe200000000ff */
[----:B------:R-:W-:Y:S02]  /*0210*/  IMAD R15, R15, UR4, R12 ;  /* 0x000000040f0f7c24 */ /* 0x000fe4000f8e020c */
[----:B------:R-:W-:Y:S01]  /*0220*/  IMAD R12, R0, 0xc, R13 ;  /* 0x0000000c000c7824 */ /* 0x000fe200078e020d */
[----:B------:R-:W-:Y:S02]  /*0230*/  IADD3 R14, PT, PT, R14, R5, RZ ;  /* 0x000000050e0e7210 */ /* 0x000fe40007ffe0ff */
[----:B------:R-:W-:Y:S01]  /*0240*/  LEA R19, R0, R15, 0x2 ;  /* 0x0000000f00137211 */ /* 0x000fe200078e10ff */
[----:B------:R-:W-:Y:S01]  /*0250*/  IMAD R13, R15, 0x3, R12 ;  /* 0x000000030f0d7824 */ /* 0x000fe200078e020c */
[----:B------:R-:W-:-:S03]  /*0260*/  LOP3.LUT R17, R14, 0xffff, RZ, 0xc0, !PT ;  /* 0x0000ffff0e117812 */ /* 0x000fc600078ec0ff */
[----:B-1----:R-:W-:Y:S01]  /*0270*/  IMAD.WIDE.U32 R10, R19, 0x4, R10 ;  /* 0x00000004130a7825 */ /* 0x002fe200078e000a */
[----:B------:R-:W-:-:S03]  /*0280*/  IADD3 R23, PT, PT, R13, 0x3, RZ ;  /* 0x000000030d177810 */ /* 0x000fc60007ffe0ff */
[----:B------:R-:W-:Y:S01]  /*0290*/  IMAD R21, R6, 0x3, R17 ;  /* 0x0000000306157824 */ /* 0x000fe200078e0211 */
[C---:B------:R-:W-:Y:S01]  /*02a0*/  IADD3 R19, PT, PT, R13.reuse, 0x6, RZ ;  /* 0x000000060d137810 */ /* 0x040fe20007ffe0ff */
[--C-:B0-----:R-:W-:Y:S01]  /*02b0*/  IMAD.WIDE.U32 R16, R13, 0x4, R2.reuse ;  /* 0x000000040d107825 */ /* 0x101fe200078e0002 */
[----:B------:R-:W3:Y:S03]  /*02c0*/  LDG.E R6, desc[UR6][R10.64] ;  /* 0x000000060a067981 */ /* 0x000ee6000c1e1900 */
[----:B------:R-:W-:Y:S01]  /*02d0*/  IMAD.WIDE.U32 R14, R23, 0x4, R2 ;  /* 0x00000004170e7825 */ /* 0x000fe200078e0002 */
[----:B------:R-:W4:Y:S03]  /*02e0*/  LDG.E R20, desc[UR6][R10.64+0x4] ;  /* 0x000004060a147981 */ /* 0x000f26000c1e1900 */
[----:B--2---:R-:W-:Y:S01]  /*02f0*/  IMAD.WIDE.U32 R8, R21, 0x4, R8 ;  /* 0x0000000415087825 */ /* 0x004fe200078e0008 */
[----:B------:R-:W3:Y:S01]  /*0300*/  LDG.E R17, desc[UR6][R16.64] ;  /* 0x0000000610117981 */ /* 0x000ee2000c1e1900 */
[----:B------:R-:W-:-:S02]  /*0310*/  IADD3 R21, PT, PT, R13, 0x9, RZ ;  /* 0x000000090d157810 */ /* 0x000fc40007ffe0ff */
[--C-:B------:R-:W-:Y:S01]  /*0320*/  IMAD.WIDE.U32 R12, R19, 0x4, R2.reuse ;  /* 0x00000004130c7825 */ /* 0x100fe200078e0002 */
[----:B------:R-:W4:Y:S04]  /*0330*/  LDG.E R15, desc[UR6][R14.64] ;  /* 0x000000060e0f7981 */ /* 0x000f28000c1e1900 */
[----:B------:R-:W2:Y:S01]  /*0340*/  LDG.E R0, desc[UR6][R8.64] ;  /* 0x0000000608007981 */ /* 0x000ea2000c1e1900 */
[----:B------:R-:W-:Y:S02]  /*0350*/  IMAD.WIDE.U32 R18, R21, 0x4, R2 ;  /* 0x0000000415127825 */ /* 0x000fe400078e0002 */
[----:B------:R-:W0:Y:S01]  /*0360*/  LDC.64 R2, c[0x0][0x380] ;  /* 0x0000e000ff027b82 */ /* 0x000e220000000a00 */
[----:B------:R-:W5:Y:S04]  /*0370*/  LDG.E R12, desc[UR6][R12.64] ;  /* 0x000000060c0c7981 */ /* 0x000f68000c1e1900 */
[----:B------:R-:W5:Y:S04]  /*0380*/  LDG.E R21, desc[UR6][R10.64+0x8] ;  /* 0x000008060a157981 */ /* 0x000f68000c1e1900 */
[----:B------:R-:W5:Y:S04]  /*0390*/  LDG.E R16, desc[UR6][R10.64+0xc] ;  /* 0x00000c060a107981 */ /* 0x000f68000c1e1900 */
[----:B------:R-:W5:Y:S01]  /*03a0*/  LDG.E R19, desc[UR6][R18.64] ;  /* 0x0000000612137981 */ /* 0x000f62000c1e1900 */
[----:B---3--:R-:W-:Y:S01]  /*03b0*/  FMUL R17, R6, R17 ;  /* 0x0000001106117220 */ /* 0x008fe20000400000 */
[----:B------:R-:W-:Y:S01]  /*03c0*/  IADD3 R6, PT, PT, R4, R7, RZ ;  /* 0x0000000704067210 */ /* 0x000fe20007ffe0ff */
[----:B----4-:R-:W-:-:S02]  /*03d0*/  FMUL R20, R20, R15 ;  /* 0x0000000f14147220 */ /* 0x010fc40000400000 */
[----:B--2---:R-:W-:-:S04]  /*03e0*/  FFMA R17, R0, R17, RZ ;  /* 0x0000001100117223 */ /* 0x004fc800000000ff */
[----:B------:R-:W-:Y:S01]  /*03f0*/  FFMA R17, R0, R20, R17 ;  /* 0x0000001400117223 */ /* 0x000fe20000000011 */
[----:B-----5:R-:W-:Y:S01]  /*0400*/  FMUL R4, R21, R12 ;  /* 0x0000000c15047220 */ /* 0x020fe20000400000 */
[----:B------:R-:W-:-:S03]  /*0410*/  IMAD R5, R6, 0x9, R5 ;  /* 0x0000000906057824 */ /* 0x000fc600078e0205 */
[----:B------:R-:W-:Y:S01]  /*0420*/  FFMA R17, R0, R4, R17 ;  /* 0x0000000400117223 */ /* 0x000fe20000000011 */
[----:B------:R-:W-:Y:S01]  /*0430*/  FMUL R16, R16, R19 ;  /* 0x0000001310107220 */ /* 0x000fe20000400000 */
[----:B0-----:R-:W-:-:S04]  /*0440*/  IMAD.WIDE.U32 R2, R5, 0x4, R2 ;  /* 0x0000000405027825 */ /* 0x001fc800078e0002 */
[----:B------:R-:W-:-:S05]  /*0450*/  FFMA R17, R0, R16, R17 ;  /* 0x0000001000117223 */ /* 0x000fca0000000011 */
[----:B------:R-:W-:Y:S01]  /*0460*/  REDG.E.ADD.F32.FTZ.RN.STRONG.GPU desc[UR6][R2.64], R17 ;  /* 0x00000011020079a6 */ /* 0x000fe2000c12f306 */
[----:B------:R-:W-:Y:S05]  /*0470*/  EXIT ;  /* 0x000000000000794d */ /* 0x000fea0003800000 */
.L_x_27:
        /* <DEDUP_REMOVED lines=16> */
.L_x_31:


//--------------------- .nv.shared._Z21atom_virial_reductionIdLi256EEvPT_PKS0_i --------------------------
	.section	.nv.shared._Z21atom_virial_reductionIdLi256EEvPT_PKS0_i,"aw",@nobits
	.sectionflags	@""
	.align	8
.nv.shared._Z21atom_virial_reductionIdLi256EEvPT_PKS0_i:
	.zero		3072


//--------------------- .nv.shared.reserved.0     --------------------------
	.section	.nv.shared.reserved.0,"aw",@nobits
	.weak		__nv_reservedSMEM_offset_0_alias
	.size		__nv_reservedSMEM_offset_0_alias, 0, 64
	.other		__nv_reservedSMEM_offset_0_alias,@"STO_CUDA_RESERVED_SHARED STV_DEFAULT"
__nv_reservedSMEM_offset_0_alias:
	.zero		0
	.zero		64


//--------------------- .nv.shared._Z21atom_virial_reductionIfLi256EEvPT_PKS0_i --------------------------
	.section	.nv.shared._Z21atom_virial_reductionIfLi256EEvPT_PKS0_i,"aw",@nobits
	.sectionflags	@""
	.align	4
.nv.shared._Z21atom_virial_reductionIfLi256EEvPT_PKS0_i:
	.zero		2048


//--------------------- .nv.constant0._Z21atom_virial_reductionIdLi256EEvPT_PKS0_i --------------------------
	.section	.nv.constant0._Z21atom_virial_reductionIdLi256EEvPT_PKS0_i,"a",@progbits
	.sectionflags	@""
	.align	4
.nv.constant0._Z21atom_virial_reductionIdLi256EEvPT_PKS0_i:
	.zero		916


//--------------------- .nv.constant0._Z28virial_deriv_wrt_neighbors_aIdEvPT_PKS0_S3_S3_PKiii --------------------------
	.section	.nv.constant0._Z28virial_deriv_wrt_neighbors_aIdEvPT_PKS0_S3_S3_PKiii,"a",@progbits
	.sectionflags	@""
	.align	4
.nv.constant0._Z28virial_deriv_wrt_neighbors_aIdEvPT_PKS0_S3_S3_PKiii:
	.zero		944


//--------------------- .nv.constant0._Z21atom_virial_reductionIfLi256EEvPT_PKS0_i --------------------------
	.section	.nv.constant0._Z21atom_virial_reductionIfLi256EEvPT_PKS0_i,"a",@progbits
	.sectionflags	@""
	.align	4
.nv.constant0._Z21atom_virial_reductionIfLi256EEvPT_PKS0_i:
	.zero		916


//--------------------- .nv.constant0._Z28virial_deriv_wrt_neighbors_aIfEvPT_PKS0_S3_S3_PKiii --------------------------
	.section	.nv.constant0._Z28virial_deriv_wrt_neighbors_aIfEvPT_PKS0_S3_S3_PKiii,"a",@progbits
	.sectionflags	@""
	.align	4
.nv.constant0._Z28virial_deriv_wrt_neighbors_aIfEvPT_PKS0_S3_S3_PKiii:
	.zero		944


//--------------------- SYMBOLS --------------------------

	.type		.nv.reservedSmem.offset0,@object
	.size		.nv.reservedSmem.offset0,0x4
	.type		.nv.reservedSmem.cap,@object
	.size		.nv.reservedSmem.cap,0x4
